//
// Generated by NVIDIA NVVM Compiler
//
// Compiler Build ID: CL-36424714
// Cuda compilation tools, release 13.0, V13.0.88
// Based on NVVM 20.0.0
//

.version 9.0
.target sm_100
.address_size 64

	// .globl	_Z23calculateSumOfOutDegreePfS_

.visible .entry _Z23calculateSumOfOutDegreePfS_(
	.param .u64 .ptr .align 1 _Z23calculateSumOfOutDegreePfS__param_0,
	.param .u64 .ptr .align 1 _Z23calculateSumOfOutDegreePfS__param_1
)
{
	.reg .pred 	%p<12>;
	.reg .b32 	%r<32>;
	.reg .b32 	%f<42>;
	.reg .b64 	%rd<12>;

	ld.param.u64 	%rd6, [_Z23calculateSumOfOutDegreePfS__param_1];
	mov.u32 	%r8, %ntid.x;
	mov.u32 	%r9, %ctaid.x;
	mov.u32 	%r10, %tid.x;
	mad.lo.s32 	%r1, %r8, %r9, %r10;
	setp.gt.s32 	%p1, %r1, 999;
	@%p1 bra 	$L__BB0_29;
	mul.lo.s32 	%r12, %r1, 1000;
	mul.wide.s32 	%rd7, %r12, 4;
	cvta.to.global.u64 	%rd8, %rd6;
	add.s64 	%rd9, %rd7, %rd8;
	add.s64 	%rd11, %rd9, 16;
	mov.b32 	%r29, 0;
	mov.u64 	%rd10, %rd11;
	mov.u32 	%r30, %r29;
$L__BB0_2:
	ld.global.f32 	%f2, [%rd10+-16];
	cvt.rn.f32.s32 	%f3, %r30;
	add.f32 	%f4, %f2, %f3;
	cvt.rzi.s32.f32 	%r13, %f4;
	ld.global.f32 	%f5, [%rd10+-12];
	cvt.rn.f32.s32 	%f6, %r13;
	add.f32 	%f7, %f5, %f6;
	cvt.rzi.s32.f32 	%r14, %f7;
	ld.global.f32 	%f8, [%rd10+-8];
	cvt.rn.f32.s32 	%f9, %r14;
	add.f32 	%f10, %f8, %f9;
	cvt.rzi.s32.f32 	%r15, %f10;
	ld.global.f32 	%f11, [%rd10+-4];
	cvt.rn.f32.s32 	%f12, %r15;
	add.f32 	%f13, %f11, %f12;
	cvt.rzi.s32.f32 	%r16, %f13;
	ld.global.f32 	%f14, [%rd10];
	cvt.rn.f32.s32 	%f15, %r16;
	add.f32 	%f16, %f14, %f15;
	cvt.rzi.s32.f32 	%r17, %f16;
	ld.global.f32 	%f17, [%rd10+4];
	cvt.rn.f32.s32 	%f18, %r17;
	add.f32 	%f19, %f17, %f18;
	cvt.rzi.s32.f32 	%r18, %f19;
	ld.global.f32 	%f20, [%rd10+8];
	cvt.rn.f32.s32 	%f21, %r18;
	add.f32 	%f22, %f20, %f21;
	cvt.rzi.s32.f32 	%r19, %f22;
	ld.global.f32 	%f23, [%rd10+12];
	cvt.rn.f32.s32 	%f24, %r19;
	add.f32 	%f25, %f23, %f24;
	cvt.rzi.s32.f32 	%r30, %f25;
	add.s32 	%r29, %r29, 8;
	add.s64 	%rd10, %rd10, 32;
	setp.ne.s32 	%p2, %r29, 1000;
	@%p2 bra 	$L__BB0_2;
	cvt.rn.f32.s32 	%f1, %r30;
	mov.b32 	%r31, 0;
$L__BB0_4:
	setp.eq.s32 	%p3, %r30, 0;
	@%p3 bra 	$L__BB0_6;
	ld.global.f32 	%f26, [%rd11+-16];
	div.rn.f32 	%f27, %f26, %f1;
	st.global.f32 	[%rd11+-16], %f27;
	bra.uni 	$L__BB0_7;
$L__BB0_6:
	mov.b32 	%r21, 981668463;
	st.global.u32 	[%rd11+-16], %r21;
$L__BB0_7:
	setp.eq.s32 	%p4, %r30, 0;
	@%p4 bra 	$L__BB0_9;
	ld.global.f32 	%f28, [%rd11+-12];
	div.rn.f32 	%f29, %f28, %f1;
	st.global.f32 	[%rd11+-12], %f29;
	bra.uni 	$L__BB0_10;
$L__BB0_9:
	mov.b32 	%r22, 981668463;
	st.global.u32 	[%rd11+-12], %r22;
$L__BB0_10:
	setp.eq.s32 	%p5, %r30, 0;
	@%p5 bra 	$L__BB0_12;
	ld.global.f32 	%f30, [%rd11+-8];
	div.rn.f32 	%f31, %f30, %f1;
	st.global.f32 	[%rd11+-8], %f31;
	bra.uni 	$L__BB0_13;
$L__BB0_12:
	mov.b32 	%r23, 981668463;
	st.global.u32 	[%rd11+-8], %r23;
$L__BB0_13:
	setp.eq.s32 	%p6, %r30, 0;
	@%p6 bra 	$L__BB0_15;
	ld.global.f32 	%f32, [%rd11+-4];
	div.rn.f32 	%f33, %f32, %f1;
	st.global.f32 	[%rd11+-4], %f33;
	bra.uni 	$L__BB0_16;
$L__BB0_15:
	mov.b32 	%r24, 981668463;
	st.global.u32 	[%rd11+-4], %r24;
$L__BB0_16:
	setp.eq.s32 	%p7, %r30, 0;
	@%p7 bra 	$L__BB0_18;
	ld.global.f32 	%f34, [%rd11];
	div.rn.f32 	%f35, %f34, %f1;
	st.global.f32 	[%rd11], %f35;
	bra.uni 	$L__BB0_19;
$L__BB0_18:
	mov.b32 	%r25, 981668463;
	st.global.u32 	[%rd11], %r25;
$L__BB0_19:
	setp.eq.s32 	%p8, %r30, 0;
	@%p8 bra 	$L__BB0_21;
	ld.global.f32 	%f36, [%rd11+4];
	div.rn.f32 	%f37, %f36, %f1;
	st.global.f32 	[%rd11+4], %f37;
	bra.uni 	$L__BB0_22;
$L__BB0_21:
	mov.b32 	%r26, 981668463;
	st.global.u32 	[%rd11+4], %r26;
$L__BB0_22:
	setp.eq.s32 	%p9, %r30, 0;
	@%p9 bra 	$L__BB0_24;
	ld.global.f32 	%f38, [%rd11+8];
	div.rn.f32 	%f39, %f38, %f1;
	st.global.f32 	[%rd11+8], %f39;
	bra.uni 	$L__BB0_25;
$L__BB0_24:
	mov.b32 	%r27, 981668463;
	st.global.u32 	[%rd11+8], %r27;
$L__BB0_25:
	setp.eq.s32 	%p10, %r30, 0;
	@%p10 bra 	$L__BB0_27;
	ld.global.f32 	%f40, [%rd11+12];
	div.rn.f32 	%f41, %f40, %f1;
	st.global.f32 	[%rd11+12], %f41;
	bra.uni 	$L__BB0_28;
$L__BB0_27:
	mov.b32 	%r28, 981668463;
	st.global.u32 	[%rd11+12], %r28;
$L__BB0_28:
	add.s32 	%r31, %r31, 8;
	add.s64 	%rd11, %rd11, 32;
	setp.ne.s32 	%p11, %r31, 1000;
	@%p11 bra 	$L__BB0_4;
$L__BB0_29:
	ret;

}
	// .globl	_Z5multiPfS_S_i
.visible .entry _Z5multiPfS_S_i(
	.param .u64 .ptr .align 1 _Z5multiPfS_S_i_param_0,
	.param .u64 .ptr .align 1 _Z5multiPfS_S_i_param_1,
	.param .u64 .ptr .align 1 _Z5multiPfS_S_i_param_2,
	.param .u32 _Z5multiPfS_S_i_param_3
)
{
	.reg .pred 	%p<3>;
	.reg .b32 	%r<13>;
	.reg .b32 	%f<28>;
	.reg .b64 	%rd<16>;

	ld.param.u64 	%rd5, [_Z5multiPfS_S_i_param_0];
	ld.param.u64 	%rd6, [_Z5multiPfS_S_i_param_1];
	ld.param.u64 	%rd7, [_Z5multiPfS_S_i_param_2];
	mov.u32 	%r7, %tid.x;
	mov.u32 	%r8, %ctaid.x;
	mov.u32 	%r9, %ntid.x;
	mad.lo.s32 	%r1, %r8, %r9, %r7;
	setp.gt.s32 	%p1, %r1, 999;
	@%p1 bra 	$L__BB1_4;
	mul.lo.s32 	%r11, %r1, 1000;
	cvta.to.global.u64 	%rd8, %rd5;
	add.s64 	%rd15, %rd8, 16;
	cvta.to.global.u64 	%rd9, %rd6;
	add.s64 	%rd2, %rd9, 16;
	mov.f32 	%f27, 0f00000000;
	mov.b32 	%r12, 0;
$L__BB1_2:
	mul.wide.s32 	%rd10, %r11, 4;
	add.s64 	%rd11, %rd2, %rd10;
	ld.global.f32 	%f4, [%rd15+-16];
	ld.global.f32 	%f5, [%rd11+-16];
	fma.rn.f32 	%f6, %f4, %f5, %f27;
	ld.global.f32 	%f7, [%rd15+-12];
	ld.global.f32 	%f8, [%rd11+-12];
	fma.rn.f32 	%f9, %f7, %f8, %f6;
	ld.global.f32 	%f10, [%rd15+-8];
	ld.global.f32 	%f11, [%rd11+-8];
	fma.rn.f32 	%f12, %f10, %f11, %f9;
	ld.global.f32 	%f13, [%rd15+-4];
	ld.global.f32 	%f14, [%rd11+-4];
	fma.rn.f32 	%f15, %f13, %f14, %f12;
	ld.global.f32 	%f16, [%rd15];
	ld.global.f32 	%f17, [%rd11];
	fma.rn.f32 	%f18, %f16, %f17, %f15;
	ld.global.f32 	%f19, [%rd15+4];
	ld.global.f32 	%f20, [%rd11+4];
	fma.rn.f32 	%f21, %f19, %f20, %f18;
	ld.global.f32 	%f22, [%rd15+8];
	ld.global.f32 	%f23, [%rd11+8];
	fma.rn.f32 	%f24, %f22, %f23, %f21;
	ld.global.f32 	%f25, [%rd15+12];
	ld.global.f32 	%f26, [%rd11+12];
	fma.rn.f32 	%f27, %f25, %f26, %f24;
	add.s32 	%r12, %r12, 8;
	add.s64 	%rd15, %rd15, 32;
	add.s32 	%r11, %r11, 8;
	setp.ne.s32 	%p2, %r12, 1000;
	@%p2 bra 	$L__BB1_2;
	cvta.to.global.u64 	%rd12, %rd7;
	mul.wide.s32 	%rd13, %r1, 4;
	add.s64 	%rd14, %rd12, %rd13;
	st.global.f32 	[%rd14], %f27;
$L__BB1_4:
	ret;

}
	// .globl	_Z13compute_deltaPfS_f
.visible .entry _Z13compute_deltaPfS_f(
	.param .u64 .ptr .align 1 _Z13compute_deltaPfS_f_param_0,
	.param .u64 .ptr .align 1 _Z13compute_deltaPfS_f_param_1,
	.param .f32 _Z13compute_deltaPfS_f_param_2
)
{
	.reg .pred 	%p<2>;
	.reg .b32 	%r<5>;
	.reg .b32 	%f<6>;
	.reg .b64 	%rd<8>;

	ld.param.u64 	%rd1, [_Z13compute_deltaPfS_f_param_0];
	ld.param.u64 	%rd2, [_Z13compute_deltaPfS_f_param_1];
	ld.param.f32 	%f1, [_Z13compute_deltaPfS_f_param_2];
	mov.u32 	%r2, %tid.x;
	mov.u32 	%r3, %ctaid.x;
	mov.u32 	%r4, %ntid.x;
	mad.lo.s32 	%r1, %r3, %r4, %r2;
	setp.gt.s32 	%p1, %r1, 999;
	@%p1 bra 	$L__BB2_2;
	cvta.to.global.u64 	%rd3, %rd1;
	cvta.to.global.u64 	%rd4, %rd2;
	mul.wide.s32 	%rd5, %r1, 4;
	add.s64 	%rd6, %rd3, %rd5;
	ld.global.f32 	%f2, [%rd6];
	div.rn.f32 	%f3, %f2, %f1;
	add.s64 	%rd7, %rd4, %rd5;
	ld.global.f32 	%f4, [%rd7];
	sub.f32 	%f5, %f4, %f3;
	st.global.f32 	[%rd7], %f5;
$L__BB2_2:
	ret;

}
	// .globl	_Z11assign_prevPfS_
.visible .entry _Z11assign_prevPfS_(
	.param .u64 .ptr .align 1 _Z11assign_prevPfS__param_0,
	.param .u64 .ptr .align 1 _Z11assign_prevPfS__param_1
)
{
	.reg .pred 	%p<2>;
	.reg .b32 	%r<5>;
	.reg .b32 	%f<2>;
	.reg .b64 	%rd<8>;

	ld.param.u64 	%rd1, [_Z11assign_prevPfS__param_0];
	ld.param.u64 	%rd2, [_Z11assign_prevPfS__param_1];
	mov.u32 	%r2, %tid.x;
	mov.u32 	%r3, %ctaid.x;
	mov.u32 	%r4, %ntid.x;
	mad.lo.s32 	%r1, %r3, %r4, %r2;
	setp.gt.s32 	%p1, %r1, 999;
	@%p1 bra 	$L__BB3_2;
	cvta.to.global.u64 	%rd3, %rd1;
	cvta.to.global.u64 	%rd4, %rd2;
	mul.wide.s32 	%rd5, %r1, 4;
	add.s64 	%rd6, %rd3, %rd5;
	ld.global.f32 	%f1, [%rd6];
	add.s64 	%rd7, %rd4, %rd5;
	st.global.f32 	[%rd7], %f1;
$L__BB3_2:
	ret;

}


// ===== COMPILED SASS (sm_100) =====

	.target	sm_100

	.elftype	@"ET_EXEC"


//--------------------- .note.nv.tkinfo           --------------------------
	.section	.note.nv.tkinfo,"",@"SHT_NOTE"
	.sectionflags	@"SHF_NOTE_NV_TKINFO"
	.tkinfo
        /*0018*/ 	.word	0x00000002
        /*0030*/ 	.string	""
        /*0030*/ 	.string	"ptxas"
        /*0030*/ 	.string	"Cuda compilation tools, release 13.0, V13.0.88"
        /*0030*/ 	.string	"Build cuda_13.0.r13.0/compiler.36424714_0"
        /*0030*/ 	.string	"-arch sm_100 -m 64 "



//--------------------- .note.nv.cuinfo           --------------------------
	.section	.note.nv.cuinfo,"",@"SHT_NOTE"
	.sectionflags	@"SHF_NOTE_NV_CUINFO"
        /*0018*/ 	.short	0x0002
        /*001a*/ 	.short	0x0064
        /*001c*/ 	.short	0x0082
	.zero		2


//--------------------- .nv.info                  --------------------------
	.section	.nv.info,"",@"SHT_CUDA_INFO"
	.align	4


	//----- nvinfo : EIATTR_REGCOUNT
	.align		4
        /*0000*/ 	.byte	0x04, 0x2f
        /*0002*/ 	.short	(.L_1 - .L_0)
	.align		4
.L_0:
        /*0004*/ 	.word	index@(_Z23calculateSumOfOutDegreePfS_)
        /*0008*/ 	.word	0x0000001c


	//----- nvinfo : EIATTR_FRAME_SIZE
	.align		4
.L_1:
        /*000c*/ 	.byte	0x04, 0x11
        /*000e*/ 	.short	(.L_3 - .L_2)
	.align		4
.L_2:
        /*0010*/ 	.word	index@($__internal_1_$__cuda_sm3x_div_rn_noftz_f32_slowpath)
        /*0014*/ 	.word	0x00000000


	//----- nvinfo : EIATTR_FRAME_SIZE
	.align		4
.L_3:
        /*0018*/ 	.byte	0x04, 0x11
        /*001a*/ 	.short	(.L_5 - .L_4)
	.align		4
.L_4:
        /*001c*/ 	.word	index@(_Z23calculateSumOfOutDegreePfS_)
        /*0020*/ 	.word	0x00000000


	//----- nvinfo : EIATTR_REGCOUNT
	.align		4
.L_5:
        /*0024*/ 	.byte	0x04, 0x2f
        /*0026*/ 	.short	(.L_7 - .L_6)
	.align		4
.L_6:
        /*0028*/ 	.word	index@(_Z5multiPfS_S_i)
        /*002c*/ 	.word	0x00000020


	//----- nvinfo : EIATTR_FRAME_SIZE
	.align		4
.L_7:
        /*0030*/ 	.byte	0x04, 0x11
        /*0032*/ 	.short	(.L_9 - .L_8)
	.align		4
.L_8:
        /*0034*/ 	.word	index@(_Z5multiPfS_S_i)
        /*0038*/ 	.word	0x00000000


	//----- nvinfo : EIATTR_REGCOUNT
	.align		4
.L_9:
        /*003c*/ 	.byte	0x04, 0x2f
        /*003e*/ 	.short	(.L_11 - .L_10)
	.align		4
.L_10:
        /*0040*/ 	.word	index@(_Z13compute_deltaPfS_f)
        /*0044*/ 	.word	0x00000010


	//----- nvinfo : EIATTR_FRAME_SIZE
	.align		4
.L_11:
        /*0048*/ 	.byte	0x04, 0x11
        /*004a*/ 	.short	(.L_13 - .L_12)
	.align		4
.L_12:
        /*004c*/ 	.word	index@($__internal_0_$__cuda_sm3x_div_rn_noftz_f32_slowpath)
        /*0050*/ 	.word	0x00000000


	//----- nvinfo : EIATTR_FRAME_SIZE
	.align		4
.L_13:
        /*0054*/ 	.byte	0x04, 0x11
        /*0056*/ 	.short	(.L_15 - .L_14)
	.align		4
.L_14:
        /*0058*/ 	.word	index@(_Z13compute_deltaPfS_f)
        /*005c*/ 	.word	0x00000000


	//----- nvinfo : EIATTR_REGCOUNT
	.align		4
.L_15:
        /*0060*/ 	.byte	0x04, 0x2f
        /*0062*/ 	.short	(.L_17 - .L_16)
	.align		4
.L_16:
        /*0064*/ 	.word	index@(_Z11assign_prevPfS_)
        /*0068*/ 	.word	0x0000000a


	//----- nvinfo : EIATTR_FRAME_SIZE
	.align		4
.L_17:
        /*006c*/ 	.byte	0x04, 0x11
        /*006e*/ 	.short	(.L_19 - .L_18)
	.align		4
.L_18:
        /*0070*/ 	.word	index@(_Z11assign_prevPfS_)
        /*0074*/ 	.word	0x00000000


	//----- nvinfo : EIATTR_MIN_STACK_SIZE
	.align		4
.L_19:
        /*0078*/ 	.byte	0x04, 0x12
        /*007a*/ 	.short	(.L_21 - .L_20)
	.align		4
.L_20:
        /*007c*/ 	.word	index@(_Z11assign_prevPfS_)
        /*0080*/ 	.word	0x00000000


	//----- nvinfo : EIATTR_MIN_STACK_SIZE
	.align		4
.L_21:
        /*0084*/ 	.byte	0x04, 0x12
        /*0086*/ 	.short	(.L_23 - .L_22)
	.align		4
.L_22:
        /*0088*/ 	.word	index@(_Z13compute_deltaPfS_f)
        /*008c*/ 	.word	0x00000000


	//----- nvinfo : EIATTR_MIN_STACK_SIZE
	.align		4
.L_23:
        /*0090*/ 	.byte	0x04, 0x12
        /*0092*/ 	.short	(.L_25 - .L_24)
	.align		4
.L_24:
        /*0094*/ 	.word	index@(_Z5multiPfS_S_i)
        /*0098*/ 	.word	0x00000000


	//----- nvinfo : EIATTR_MIN_STACK_SIZE
	.align		4
.L_25:
        /*009c*/ 	.byte	0x04, 0x12
        /*009e*/ 	.short	(.L_27 - .L_26)
	.align		4
.L_26:
        /*00a0*/ 	.word	index@(_Z23calculateSumOfOutDegreePfS_)
        /*00a4*/ 	.word	0x00000000
.L_27:


//--------------------- .nv.compat                --------------------------
	.section	.nv.compat,"",@"SHT_CUDA_COMPAT_INFO"
	.align	4
        /*0000*/ 	.byte	0x02, 0x09, 0x00, 0x00, 0x02, 0x02, 0x01, 0x00, 0x02, 0x05, 0x05, 0x00, 0x03, 0x07, 0x01, 0x01
        /*0010*/ 	.byte	0x02, 0x03, 0x00, 0x00, 0x02, 0x06, 0x01, 0x00, 0x04, 0x0b, 0x08, 0x00, 0x01, 0x00, 0x00, 0x00
        /*0020*/ 	.byte	0x00, 0x00, 0x00, 0x00


//--------------------- .nv.info._Z11assign_prevPfS_ --------------------------
	.section	.nv.info._Z11assign_prevPfS_,"",@"SHT_CUDA_INFO"
	.sectionflags	@""
	.align	4


	//----- nvinfo : EIATTR_CUDA_API_VERSION
	.align		4
        /*0000*/ 	.byte	0x04, 0x37
        /*0002*/ 	.short	(.L_29 - .L_28)
.L_28:
        /*0004*/ 	.word	0x00000082


	//----- nvinfo : EIATTR_KPARAM_INFO
	.align		4
.L_29:
        /*0008*/ 	.byte	0x04, 0x17
        /*000a*/ 	.short	(.L_31 - .L_30)
.L_30:
        /*000c*/ 	.word	0x00000000
        /*0010*/ 	.short	0x0001
        /*0012*/ 	.short	0x0008
        /*0014*/ 	.byte	0x00, 0xf5, 0x21, 0x00


	//----- nvinfo : EIATTR_KPARAM_INFO
	.align		4
.L_31:
        /*0018*/ 	.byte	0x04, 0x17
        /*001a*/ 	.short	(.L_33 - .L_32)
.L_32:
        /*001c*/ 	.word	0x00000000
        /*0020*/ 	.short	0x0000
        /*0022*/ 	.short	0x0000
        /*0024*/ 	.byte	0x00, 0xf5, 0x21, 0x00


	//----- nvinfo : EIATTR_SPARSE_MMA_MASK
	.align		4
.L_33:
        /*0028*/ 	.byte	0x03, 0x50
        /*002a*/ 	.short	0x0000


	//----- nvinfo : EIATTR_MAXREG_COUNT
	.align		4
        /*002c*/ 	.byte	0x03, 0x1b
        /*002e*/ 	.short	0x00ff


	//----- nvinfo : EIATTR_MERCURY_ISA_VERSION
	.align		4
        /*0030*/ 	.byte	0x03, 0x5f
        /*0032*/ 	.short	0x0101


	//----- nvinfo : EIATTR_VRC_CTA_INIT_COUNT
	.align		4
        /*0034*/ 	.byte	0x02, 0x4a
	.zero		1
	.zero		1


	//----- nvinfo : EIATTR_EXIT_INSTR_OFFSETS
	.align		4
        /*0038*/ 	.byte	0x04, 0x1c
        /*003a*/ 	.short	(.L_35 - .L_34)


	//   ....[0]....
.L_34:
        /*003c*/ 	.word	0x00000060


	//   ....[1]....
        /*0040*/ 	.word	0x000000e0


	//----- nvinfo : EIATTR_CBANK_PARAM_SIZE
	.align		4
.L_35:
        /*0044*/ 	.byte	0x03, 0x19
        /*0046*/ 	.short	0x0010


	//----- nvinfo : EIATTR_PARAM_CBANK
	.align		4
        /*0048*/ 	.byte	0x04, 0x0a
        /*004a*/ 	.short	(.L_37 - .L_36)
	.align		4
.L_36:
        /*004c*/ 	.word	index@(.nv.constant0._Z11assign_prevPfS_)
        /*0050*/ 	.short	0x0380
        /*0052*/ 	.short	0x0010


	//----- nvinfo : EIATTR_SW_WAR
	.align		4
.L_37:
        /*0054*/ 	.byte	0x04, 0x36
        /*0056*/ 	.short	(.L_39 - .L_38)
.L_38:
        /*0058*/ 	.word	0x00000008
.L_39:


//--------------------- .nv.info._Z13compute_deltaPfS_f --------------------------
	.section	.nv.info._Z13compute_deltaPfS_f,"",@"SHT_CUDA_INFO"
	.sectionflags	@""
	.align	4


	//----- nvinfo : EIATTR_CUDA_API_VERSION
	.align		4
        /*0000*/ 	.byte	0x04, 0x37
        /*0002*/ 	.short	(.L_41 - .L_40)
.L_40:
        /*0004*/ 	.word	0x00000082


	//----- nvinfo : EIATTR_KPARAM_INFO
	.align		4
.L_41:
        /*0008*/ 	.byte	0x04, 0x17
        /*000a*/ 	.short	(.L_43 - .L_42)
.L_42:
        /*000c*/ 	.word	0x00000000
        /*0010*/ 	.short	0x0002
        /*0012*/ 	.short	0x0010
        /*0014*/ 	.byte	0x00, 0xf0, 0x11, 0x00


	//----- nvinfo : EIATTR_KPARAM_INFO
	.align		4
.L_43:
        /*0018*/ 	.byte	0x04, 0x17
        /*001a*/ 	.short	(.L_45 - .L_44)
.L_44:
        /*001c*/ 	.word	0x00000000
        /*0020*/ 	.short	0x0001
        /*0022*/ 	.short	0x0008
        /*0024*/ 	.byte	0x00, 0xf5, 0x21, 0x00


	//----- nvinfo : EIATTR_KPARAM_INFO
	.align		4
.L_45:
        /*0028*/ 	.byte	0x04, 0x17
        /*002a*/ 	.short	(.L_47 - .L_46)
.L_46:
        /*002c*/ 	.word	0x00000000
        /*0030*/ 	.short	0x0000
        /*0032*/ 	.short	0x0000
        /*0034*/ 	.byte	0x00, 0xf5, 0x21, 0x00


	//----- nvinfo : EIATTR_SPARSE_MMA_MASK
	.align		4
.L_47:
        /*0038*/ 	.byte	0x03, 0x50
        /*003a*/ 	.short	0x0000


	//----- nvinfo : EIATTR_MAXREG_COUNT
	.align		4
        /*003c*/ 	.byte	0x03, 0x1b
        /*003e*/ 	.short	0x00ff


	//----- nvinfo : EIATTR_MERCURY_ISA_VERSION
	.align		4
        /*0040*/ 	.byte	0x03, 0x5f
        /*0042*/ 	.short	0x0101


	//----- nvinfo : EIATTR_VRC_CTA_INIT_COUNT
	.align		4
        /*0044*/ 	.byte	0x02, 0x4a
	.zero		1
	.zero		1


	//----- nvinfo : EIATTR_EXIT_INSTR_OFFSETS
	.align		4
        /*0048*/ 	.byte	0x04, 0x1c
        /*004a*/ 	.short	(.L_49 - .L_48)


	//   ....[0]....
.L_48:
        /*004c*/ 	.word	0x00000060


	//   ....[1]....
        /*0050*/ 	.word	0x000001e0


	//----- nvinfo : EIATTR_CRS_STACK_SIZE
	.align		4
.L_49:
        /*0054*/ 	.byte	0x04, 0x1e
        /*0056*/ 	.short	(.L_51 - .L_50)
.L_50:
        /*0058*/ 	.word	0x00000000


	//----- nvinfo : EIATTR_CBANK_PARAM_SIZE
	.align		4
.L_51:
        /*005c*/ 	.byte	0x03, 0x19
        /*005e*/ 	.short	0x0014


	//----- nvinfo : EIATTR_PARAM_CBANK
	.align		4
        /*0060*/ 	.byte	0x04, 0x0a
        /*0062*/ 	.short	(.L_53 - .L_52)
	.align		4
.L_52:
        /*0064*/ 	.word	index@(.nv.constant0._Z13compute_deltaPfS_f)
        /*0068*/ 	.short	0x0380
        /*006a*/ 	.short	0x0014


	//----- nvinfo : EIATTR_SW_WAR
	.align		4
.L_53:
        /*006c*/ 	.byte	0x04, 0x36
        /*006e*/ 	.short	(.L_55 - .L_54)
.L_54:
        /*0070*/ 	.word	0x00000008
.L_55:


//--------------------- .nv.info._Z5multiPfS_S_i  --------------------------
	.section	.nv.info._Z5multiPfS_S_i,"",@"SHT_CUDA_INFO"
	.sectionflags	@""
	.align	4


	//----- nvinfo : EIATTR_CUDA_API_VERSION
	.align		4
        /*0000*/ 	.byte	0x04, 0x37
        /*0002*/ 	.short	(.L_57 - .L_56)
.L_56:
        /*0004*/ 	.word	0x00000082


	//----- nvinfo : EIATTR_KPARAM_INFO
	.align		4
.L_57:
        /*0008*/ 	.byte	0x04, 0x17
        /*000a*/ 	.short	(.L_59 - .L_58)
.L_58:
        /*000c*/ 	.word	0x00000000
        /*0010*/ 	.short	0x0003
        /*0012*/ 	.short	0x0018
        /*0014*/ 	.byte	0x00, 0xf0, 0x11, 0x00


	//----- nvinfo : EIATTR_KPARAM_INFO
	.align		4
.L_59:
        /*0018*/ 	.byte	0x04, 0x17
        /*001a*/ 	.short	(.L_61 - .L_60)
.L_60:
        /*001c*/ 	.word	0x00000000
        /*0020*/ 	.short	0x0002
        /*0022*/ 	.short	0x0010
        /*0024*/ 	.byte	0x00, 0xf5, 0x21, 0x00


	//----- nvinfo : EIATTR_KPARAM_INFO
	.align		4
.L_61:
        /*0028*/ 	.byte	0x04, 0x17
        /*002a*/ 	.short	(.L_63 - .L_62)
.L_62:
        /*002c*/ 	.word	0x00000000
        /*0030*/ 	.short	0x0001
        /*0032*/ 	.short	0x0008
        /*0034*/ 	.byte	0x00, 0xf5, 0x21, 0x00


	//----- nvinfo : EIATTR_KPARAM_INFO
	.align		4
.L_63:
        /*0038*/ 	.byte	0x04, 0x17
        /*003a*/ 	.short	(.L_65 - .L_64)
.L_64:
        /*003c*/ 	.word	0x00000000
        /*0040*/ 	.short	0x0000
        /*0042*/ 	.short	0x0000
        /*0044*/ 	.byte	0x00, 0xf5, 0x21, 0x00


	//----- nvinfo : EIATTR_SPARSE_MMA_MASK
	.align		4
.L_65:
        /*0048*/ 	.byte	0x03, 0x50
        /*004a*/ 	.short	0x0000


	//----- nvinfo : EIATTR_MAXREG_COUNT
	.align		4
        /*004c*/ 	.byte	0x03, 0x1b
        /*004e*/ 	.short	0x00ff


	//----- nvinfo : EIATTR_MERCURY_ISA_VERSION
	.align		4
        /*0050*/ 	.byte	0x03, 0x5f
        /*0052*/ 	.short	0x0101


	//----- nvinfo : EIATTR_VRC_CTA_INIT_COUNT
	.align		4
        /*0054*/ 	.byte	0x02, 0x4a
	.zero		1
	.zero		1


	//----- nvinfo : EIATTR_EXIT_INSTR_OFFSETS
	.align		4
        /*0058*/ 	.byte	0x04, 0x1c
        /*005a*/ 	.short	(.L_67 - .L_66)


	//   ....[0]....
.L_66:
        /*005c*/ 	.word	0x00000060


	//   ....[1]....
        /*0060*/ 	.word	0x000009e0


	//----- nvinfo : EIATTR_CBANK_PARAM_SIZE
	.align		4
.L_67:
        /*0064*/ 	.byte	0x03, 0x19
        /*0066*/ 	.short	0x001c


	//----- nvinfo : EIATTR_PARAM_CBANK
	.align		4
        /*0068*/ 	.byte	0x04, 0x0a
        /*006a*/ 	.short	(.L_69 - .L_68)
	.align		4
.L_68:
        /*006c*/ 	.word	index@(.nv.constant0._Z5multiPfS_S_i)
        /*0070*/ 	.short	0x0380
        /*0072*/ 	.short	0x001c


	//----- nvinfo : EIATTR_SW_WAR
	.align		4
.L_69:
        /*0074*/ 	.byte	0x04, 0x36
        /*0076*/ 	.short	(.L_71 - .L_70)
.L_70:
        /*0078*/ 	.word	0x00000008
.L_71:


//--------------------- .nv.info._Z23calculateSumOfOutDegreePfS_ --------------------------
	.section	.nv.info._Z23calculateSumOfOutDegreePfS_,"",@"SHT_CUDA_INFO"
	.sectionflags	@""
	.align	4


	//----- nvinfo : EIATTR_CUDA_API_VERSION
	.align		4
        /*0000*/ 	.byte	0x04, 0x37
        /*0002*/ 	.short	(.L_73 - .L_72)
.L_72:
        /*0004*/ 	.word	0x00000082


	//----- nvinfo : EIATTR_KPARAM_INFO
	.align		4
.L_73:
        /*0008*/ 	.byte	0x04, 0x17
        /*000a*/ 	.short	(.L_75 - .L_74)
.L_74:
        /*000c*/ 	.word	0x00000000
        /*0010*/ 	.short	0x0001
        /*0012*/ 	.short	0x0008
        /*0014*/ 	.byte	0x00, 0xf5, 0x21, 0x00


	//----- nvinfo : EIATTR_KPARAM_INFO
	.align		4
.L_75:
        /*0018*/ 	.byte	0x04, 0x17
        /*001a*/ 	.short	(.L_77 - .L_76)
.L_76:
        /*001c*/ 	.word	0x00000000
        /*0020*/ 	.short	0x0000
        /*0022*/ 	.short	0x0000
        /*0024*/ 	.byte	0x00, 0xf5, 0x21, 0x00


	//----- nvinfo : EIATTR_SPARSE_MMA_MASK
	.align		4
.L_77:
        /*0028*/ 	.byte	0x03, 0x50
        /*002a*/ 	.short	0x0000


	//----- nvinfo : EIATTR_MAXREG_COUNT
	.align		4
        /*002c*/ 	.byte	0x03, 0x1b
        /*002e*/ 	.short	0x00ff


	//----- nvinfo : EIATTR_MERCURY_ISA_VERSION
	.align		4
        /*0030*/ 	.byte	0x03, 0x5f
        /*0032*/ 	.short	0x0101


	//----- nvinfo : EIATTR_VRC_CTA_INIT_COUNT
	.align		4
        /*0034*/ 	.byte	0x02, 0x4a
	.zero		1
	.zero		1


	//----- nvinfo : EIATTR_EXIT_INSTR_OFFSETS
	.align		4
        /*0038*/ 	.byte	0x04, 0x1c
        /*003a*/ 	.short	(.L_79 - .L_78)


	//   ....[0]....
.L_78:
        /*003c*/ 	.word	0x00000060


	//   ....[1]....
        /*0040*/ 	.word	0x000016c0


	//----- nvinfo : EIATTR_CRS_STACK_SIZE
	.align		4
.L_79:
        /*0044*/ 	.byte	0x04, 0x1e
        /*0046*/ 	.short	(.L_81 - .L_80)
.L_80:
        /*0048*/ 	.word	0x00000000


	//----- nvinfo : EIATTR_CBANK_PARAM_SIZE
	.align		4
.L_81:
        /*004c*/ 	.byte	0x03, 0x19
        /*004e*/ 	.short	0x0010


	//----- nvinfo : EIATTR_PARAM_CBANK
	.align		4
        /*0050*/ 	.byte	0x04, 0x0a
        /*0052*/ 	.short	(.L_83 - .L_82)
	.align		4
.L_82:
        /*0054*/ 	.word	index@(.nv.constant0._Z23calculateSumOfOutDegreePfS_)
        /*0058*/ 	.short	0x0380
        /*005a*/ 	.short	0x0010


	//----- nvinfo : EIATTR_SW_WAR
	.align		4
.L_83:
        /*005c*/ 	.byte	0x04, 0x36
        /*005e*/ 	.short	(.L_85 - .L_84)
.L_84:
        /*0060*/ 	.word	0x00000008
.L_85:


//--------------------- .nv.callgraph             --------------------------
	.section	.nv.callgraph,"",@"SHT_CUDA_CALLGRAPH"
	.align	4
	.sectionentsize	8
	.align		4
        /*0000*/ 	.word	0x00000000
	.align		4
        /*0004*/ 	.word	0xffffffff
	.align		4
        /*0008*/ 	.word	0x00000000
	.align		4
        /*000c*/ 	.word	0xfffffffe
	.align		4
        /*0010*/ 	.word	0x00000000
	.align		4
        /*0014*/ 	.word	0xfffffffd
	.align		4
        /*0018*/ 	.word	0x00000000
	.align		4
        /*001c*/ 	.word	0xfffffffc


//--------------------- .text._Z11assign_prevPfS_ --------------------------
	.section	.text._Z11assign_prevPfS_,"ax",@progbits
	.align	128
        .global         _Z11assign_prevPfS_
        .type           _Z11assign_prevPfS_,@function
        .size           _Z11assign_prevPfS_,(.L_x_73 - _Z11assign_prevPfS_)
        .other          _Z11assign_prevPfS_,@"STO_CUDA_ENTRY STV_DEFAULT"
_Z11assign_prevPfS_:
.text._Z11assign_prevPfS_:
[----:B------:R-:W-:Y:S01]  /*0000*/  LDC R1, c[0x0][0x37c] ;  /* 0x0000df00ff017b82 */ /* 0x000fe20000000800 */
[----:B------:R-:W0:Y:S07]  /*0010*/  S2R R7, SR_TID.X ;  /* 0x0000000000077919 */ /* 0x000e2e0000002100 */
[----:B------:R-:W0:Y:S08]  /*0020*/  S2UR UR4, SR_CTAID.X ;  /* 0x00000000000479c3 */ /* 0x000e300000002500 */
[----:B------:R-:W0:Y:S02]  /*0030*/  LDC R0, c[0x0][0x360] ;  /* 0x0000d800ff007b82 */ /* 0x000e240000000800 */
[----:B0-----:R-:W-:-:S05]  /*0040*/  IMAD R7, R0, UR4, R7 ;  /* 0x0000000400077c24 */ /* 0x001fca000f8e0207 */
[----:B------:R-:W-:-:S13]  /*0050*/  ISETP.GT.AND P0, PT, R7, 0x3e7, PT ;  /* 0x000003e70700780c */ /* 0x000fda0003f04270 */
[----:B------:R-:W-:Y:S05]  /*0060*/  @P0 EXIT ;  /* 0x000000000000094d */ /* 0x000fea0003800000 */
[----:B------:R-:W0:Y:S01]  /*0070*/  LDC.64 R2, c[0x0][0x380] ;  /* 0x0000e000ff027b82 */ /* 0x000e220000000a00 */
[----:B------:R-:W1:Y:S07]  /*0080*/  LDCU.64 UR4, c[0x0][0x358] ;  /* 0x00006b00ff0477ac */ /* 0x000e6e0008000a00 */
[----:B------:R-:W2:Y:S01]  /*0090*/  LDC.64 R4, c[0x0][0x388] ;  /* 0x0000e200ff047b82 */ /* 0x000ea20000000a00 */
[----:B0-----:R-:W-:-:S06]  /*00a0*/  IMAD.WIDE R2, R7, 0x4, R2 ;  /* 0x0000000407027825 */ /* 0x001fcc00078e0202 */
[----:B-1----:R-:W3:Y:S01]  /*00b0*/  LDG.E R3, desc[UR4][R2.64] ;  /* 0x0000000402037981 */ /* 0x002ee2000c1e1900 */
[----:B--2---:R-:W-:-:S05]  /*00c0*/  IMAD.WIDE R4, R7, 0x4, R4 ;  /* 0x0000000407047825 */ /* 0x004fca00078e0204 */
[----:B---3--:R-:W-:Y:S01]  /*00d0*/  STG.E desc[UR4][R4.64], R3 ;  /* 0x0000000304007986 */ /* 0x008fe2000c101904 */
[----:B------:R-:W-:Y:S05]  /*00e0*/  EXIT ;  /* 0x000000000000794d */ /* 0x000fea0003800000 */
.L_x_0:
[----:B------:R-:W-:-:S00]  /*00f0*/  BRA `(.L_x_0) ;  /* 0xfffffffc00fc7947 */ /* 0x000fc0000383ffff */
[----:B------:R-:W-:-:S00]  /*0100*/  NOP ;  /* 0x0000000000007918 */ /* 0x000fc00000000000 */
[----:B------:R-:W-:-:S00]  /*0110*/  NOP ;  /* 0x0000000000007918 */ /* 0x000fc00000000000 */
[----:B------:R-:W-:-:S00]  /*0120*/  NOP ;  /* 0x0000000000007918 */ /* 0x000fc00000000000 */
[----:B------:R-:W-:-:S00]  /*0130*/  NOP ;  /* 0x0000000000007918 */ /* 0x000fc00000000000 */
[----:B------:R-:W-:-:S00]  /*0140*/  NOP ;  /* 0x0000000000007918 */ /* 0x000fc00000000000 */
[----:B------:R-:W-:-:S00]  /*0150*/  NOP ;  /* 0x0000000000007918 */ /* 0x000fc00000000000 */
[----:B------:R-:W-:-:S00]  /*0160*/  NOP ;  /* 0x0000000000007918 */ /* 0x000fc00000000000 */
[----:B------:R-:W-:-:S00]  /*0170*/  NOP ;  /* 0x0000000000007918 */ /* 0x000fc00000000000 */
.L_x_73:


//--------------------- .text._Z13compute_deltaPfS_f --------------------------
	.section	.text._Z13compute_deltaPfS_f,"ax",@progbits
	.align	128
        .global         _Z13compute_deltaPfS_f
        .type           _Z13compute_deltaPfS_f,@function
        .size           _Z13compute_deltaPfS_f,(.L_x_71 - _Z13compute_deltaPfS_f)
        .other          _Z13compute_deltaPfS_f,@"STO_CUDA_ENTRY STV_DEFAULT"
_Z13compute_deltaPfS_f:
.text._Z13compute_deltaPfS_f:
        /* <DEDUP_REMOVED lines=9> */
[----:B------:R-:W2:Y:S01]  /*0090*/  LDC R9, c[0x0][0x390] ;  /* 0x0000e400ff097b82 */ /* 0x000ea20000000800 */
[----:B0-----:R-:W-:-:S05]  /*00a0*/  IMAD.WIDE R4, R2, 0x4, R4 ;  /* 0x0000000402047825 */ /* 0x001fca00078e0204 */
[----:B-1----:R-:W3:Y:S01]  /*00b0*/  LDG.E R0, desc[UR4][R4.64] ;  /* 0x0000000404007981 */ /* 0x002ee2000c1e1900 */
[----:B------:R-:W-:Y:S01]  /*00c0*/  BSSY.RECONVERGENT B0, `(.L_x_1) ;  /* 0x000000c000007945 */ /* 0x000fe20003800200 */
[----:B--2---:R-:W0:Y:S02]  /*00d0*/  MUFU.RCP R3, R9 ;  /* 0x0000000900037308 */ /* 0x004e240000001000 */
[----:B0-----:R-:W-:-:S04]  /*00e0*/  FFMA R6, R3, -R9, 1 ;  /* 0x3f80000003067423 */ /* 0x001fc80000000809 */
[----:B------:R-:W-:Y:S02]  /*00f0*/  FFMA R3, R3, R6, R3 ;  /* 0x0000000603037223 */ /* 0x000fe40000000003 */
[----:B---3--:R-:W0:Y:S02]  /*0100*/  FCHK P0, R0, R9 ;  /* 0x0000000900007302 */ /* 0x008e240000000000 */
[----:B------:R-:W-:-:S04]  /*0110*/  FFMA R6, R0, R3, RZ ;  /* 0x0000000300067223 */ /* 0x000fc800000000ff */
[----:B------:R-:W-:-:S04]  /*0120*/  FFMA R7, R6, -R9, R0 ;  /* 0x8000000906077223 */ /* 0x000fc80000000000 */
[----:B------:R-:W-:Y:S01]  /*0130*/  FFMA R6, R3, R7, R6 ;  /* 0x0000000703067223 */ /* 0x000fe20000000006 */
[----:B0-----:R-:W-:Y:S06]  /*0140*/  @!P0 BRA `(.L_x_2) ;  /* 0x00000000000c8947 */ /* 0x001fec0003800000 */
[----:B------:R-:W-:-:S07]  /*0150*/  MOV R4, 0x170 ;  /* 0x0000017000047802 */ /* 0x000fce0000000f00 */
[----:B------:R-:W-:Y:S05]  /*0160*/  CALL.REL.NOINC `($__internal_0_$__cuda_sm3x_div_rn_noftz_f32_slowpath) ;  /* 0x0000000000207944 */ /* 0x000fea0003c00000 */
[----:B------:R-:W-:-:S07]  /*0170*/  IMAD.MOV.U32 R6, RZ, RZ, R0 ;  /* 0x000000ffff067224 */ /* 0x000fce00078e0000 */
.L_x_2:
[----:B------:R-:W-:Y:S05]  /*0180*/  BSYNC.RECONVERGENT B0 ;  /* 0x0000000000007941 */ /* 0x000fea0003800200 */
.L_x_1:
[----:B------:R-:W0:Y:S02]  /*0190*/  LDC.64 R4, c[0x0][0x388] ;  /* 0x0000e200ff047b82 */ /* 0x000e240000000a00 */
[----:B0-----:R-:W-:-:S05]  /*01a0*/  IMAD.WIDE R2, R2, 0x4, R4 ;  /* 0x0000000402027825 */ /* 0x001fca00078e0204 */
[----:B------:R-:W2:Y:S02]  /*01b0*/  LDG.E R5, desc[UR4][R2.64] ;  /* 0x0000000402057981 */ /* 0x000ea4000c1e1900 */
[----:B--2---:R-:W-:-:S05]  /*01c0*/  FADD R5, R5, -R6 ;  /* 0x8000000605057221 */ /* 0x004fca0000000000 */
[----:B------:R-:W-:Y:S01]  /*01d0*/  STG.E desc[UR4][R2.64], R5 ;  /* 0x0000000502007986 */ /* 0x000fe2000c101904 */
[----:B------:R-:W-:Y:S05]  /*01e0*/  EXIT ;  /* 0x000000000000794d */ /* 0x000fea0003800000 */
        .weak           $__internal_0_$__cuda_sm3x_div_rn_noftz_f32_slowpath
        .type           $__internal_0_$__cuda_sm3x_div_rn_noftz_f32_slowpath,@function
        .size           $__internal_0_$__cuda_sm3x_div_rn_noftz_f32_slowpath,(.L_x_71 - $__internal_0_$__cuda_sm3x_div_rn_noftz_f32_slowpath)
$__internal_0_$__cuda_sm3x_div_rn_noftz_f32_slowpath:
[----:B------:R-:W0:Y:S01]  /*01f0*/  LDC R3, c[0x0][0x390] ;  /* 0x0000e400ff037b82 */ /* 0x000e220000000800 */
[--C-:B------:R-:W-:Y:S01]  /*0200*/  SHF.R.U32.HI R5, RZ, 0x17, R0.reuse ;  /* 0x00000017ff057819 */ /* 0x100fe20000011600 */
[----:B------:R-:W1:Y:S01]  /*0210*/  LDCU UR6, c[0x0][0x390] ;  /* 0x00007200ff0677ac */ /* 0x000e620008000800 */
[----:B------:R-:W-:Y:S01]  /*0220*/  BSSY.RECONVERGENT B1, `(.L_x_3) ;  /* 0x0000064000017945 */ /* 0x000fe20003800200 */
[----:B------:R-:W-:Y:S01]  /*0230*/  IMAD.MOV.U32 R7, RZ, RZ, R0 ;  /* 0x000000ffff077224 */ /* 0x000fe200078e0000 */
[----:B------:R-:W-:-:S05]  /*0240*/  LOP3.LUT R5, R5, 0xff, RZ, 0xc0, !PT ;  /* 0x000000ff05057812 */ /* 0x000fca00078ec0ff */
[----:B------:R-:W-:Y:S02]  /*0250*/  VIADD R10, R5, 0xffffffff ;  /* 0xffffffff050a7836 */ /* 0x000fe40000000000 */
[----:B-1----:R-:W-:Y:S01]  /*0260*/  IMAD.U32 R8, RZ, RZ, UR6 ;  /* 0x00000006ff087e24 */ /* 0x002fe2000f8e00ff */
[----:B0-----:R-:W-:-:S04]  /*0270*/  SHF.R.U32.HI R6, RZ, 0x17, R3 ;  /* 0x00000017ff067819 */ /* 0x001fc80000011603 */
[----:B------:R-:W-:-:S05]  /*0280*/  LOP3.LUT R6, R6, 0xff, RZ, 0xc0, !PT ;  /* 0x000000ff06067812 */ /* 0x000fca00078ec0ff */
[----:B------:R-:W-:-:S05]  /*0290*/  VIADD R11, R6, 0xffffffff ;  /* 0xffffffff060b7836 */ /* 0x000fca0000000000 */
[----:B------:R-:W-:-:S04]  /*02a0*/  ISETP.GT.U32.AND P0, PT, R11, 0xfd, PT ;  /* 0x000000fd0b00780c */ /* 0x000fc80003f04070 */
[----:B------:R-:W-:-:S13]  /*02b0*/  ISETP.GT.U32.OR P0, PT, R10, 0xfd, P0 ;  /* 0x000000fd0a00780c */ /* 0x000fda0000704470 */
[----:B------:R-:W-:Y:S01]  /*02c0*/  @!P0 IMAD.MOV.U32 R9, RZ, RZ, RZ ;  /* 0x000000ffff098224 */ /* 0x000fe200078e00ff */
[----:B------:R-:W-:Y:S06]  /*02d0*/  @!P0 BRA `(.L_x_4) ;  /* 0x00000000005c8947 */ /* 0x000fec0003800000 */
[----:B------:R-:W-:Y:S02]  /*02e0*/  FSETP.GTU.FTZ.AND P1, PT, |R3|, +INF , PT ;  /* 0x7f8000000300780b */ /* 0x000fe40003f3c200 */
[----:B------:R-:W-:-:S04]  /*02f0*/  FSETP.GTU.FTZ.AND P0, PT, |R0|, +INF , PT ;  /* 0x7f8000000000780b */ /* 0x000fc80003f1c200 */
[----:B------:R-:W-:-:S13]  /*0300*/  PLOP3.LUT P0, PT, P0, P1, PT, 0xf8, 0x8f ;  /* 0x00000000008f781c */ /* 0x000fda0000703f70 */
[----:B------:R-:W-:Y:S05]  /*0310*/  @P0 BRA `(.L_x_5) ;  /* 0x00000004004c0947 */ /* 0x000fea0003800000 */
[----:B------:R-:W-:-:S13]  /*0320*/  LOP3.LUT P0, RZ, R8, 0x7fffffff, R7, 0xc8, !PT ;  /* 0x7fffffff08ff7812 */ /* 0x000fda000780c807 */
[----:B------:R-:W-:Y:S05]  /*0330*/  @!P0 BRA `(.L_x_6) ;  /* 0x00000004003c8947 */ /* 0x000fea0003800000 */
[C---:B------:R-:W-:Y:S02]  /*0340*/  FSETP.NEU.FTZ.AND P2, PT, |R0|.reuse, +INF , PT ;  /* 0x7f8000000000780b */ /* 0x040fe40003f5d200 */
[----:B------:R-:W-:Y:S02]  /*0350*/  FSETP.NEU.FTZ.AND P1, PT, |R3|, +INF , PT ;  /* 0x7f8000000300780b */ /* 0x000fe40003f3d200 */
[----:B------:R-:W-:-:S11]  /*0360*/  FSETP.NEU.FTZ.AND P0, PT, |R0|, +INF , PT ;  /* 0x7f8000000000780b */ /* 0x000fd60003f1d200 */
[----:B------:R-:W-:Y:S05]  /*0370*/  @!P1 BRA !P2, `(.L_x_6) ;  /* 0x00000004002c9947 */ /* 0x000fea0005000000 */
[----:B------:R-:W-:-:S04]  /*0380*/  LOP3.LUT P2, RZ, R7, 0x7fffffff, RZ, 0xc0, !PT ;  /* 0x7fffffff07ff7812 */ /* 0x000fc8000784c0ff */
[----:B------:R-:W-:-:S13]  /*0390*/  PLOP3.LUT P1, PT, P1, P2, PT, 0x2f, 0xf2 ;  /* 0x0000000000f2781c */ /* 0x000fda0000f24577 */
[----:B------:R-:W-:Y:S05]  /*03a0*/  @P1 BRA `(.L_x_7) ;  /* 0x0000000400181947 */ /* 0x000fea0003800000 */
[----:B------:R-:W-:-:S04]  /*03b0*/  LOP3.LUT P1, RZ, R8, 0x7fffffff, RZ, 0xc0, !PT ;  /* 0x7fffffff08ff7812 */ /* 0x000fc8000782c0ff */
[----:B------:R-:W-:-:S13]  /*03c0*/  PLOP3.LUT P0, PT, P0, P1, PT, 0x2f, 0xf2 ;  /* 0x0000000000f2781c */ /* 0x000fda0000702577 */
[----:B------:R-:W-:Y:S05]  /*03d0*/  @P0 BRA `(.L_x_8) ;  /* 0x0000000400000947 */ /* 0x000fea0003800000 */
[----:B------:R-:W-:Y:S02]  /*03e0*/  ISETP.GE.AND P0, PT, R10, RZ, PT ;  /* 0x000000ff0a00720c */ /* 0x000fe40003f06270 */
[----:B------:R-:W-:-:S11]  /*03f0*/  ISETP.GE.AND P1, PT, R11, RZ, PT ;  /* 0x000000ff0b00720c */ /* 0x000fd60003f26270 */
[----:B------:R-:W-:Y:S02]  /*0400*/  @P0 IMAD.MOV.U32 R9, RZ, RZ, RZ ;  /* 0x000000ffff090224 */ /* 0x000fe400078e00ff */
[----:B------:R-:W-:Y:S01]  /*0410*/  @!P0 FFMA R7, R0, 1.84467440737095516160e+19, RZ ;  /* 0x5f80000000078823 */ /* 0x000fe200000000ff */
[----:B------:R-:W-:Y:S02]  /*0420*/  @!P0 IMAD.MOV.U32 R9, RZ, RZ, -0x40 ;  /* 0xffffffc0ff098424 */ /* 0x000fe400078e00ff */
[----:B------:R-:W-:Y:S02]  /*0430*/  @!P1 FFMA R8, R3, 1.84467440737095516160e+19, RZ ;  /* 0x5f80000003089823 */ /* 0x000fe400000000ff */
[----:B------:R-:W-:-:S07]  /*0440*/  @!P1 VIADD R9, R9, 0x40 ;  /* 0x0000004009099836 */ /* 0x000fce0000000000 */
.L_x_4:
[----:B------:R-:W-:Y:S01]  /*0450*/  LEA R3, R6, 0xc0800000, 0x17 ;  /* 0xc080000006037811 */ /* 0x000fe200078eb8ff */
[----:B------:R-:W-:Y:S01]  /*0460*/  VIADD R5, R5, 0xffffff81 ;  /* 0xffffff8105057836 */ /* 0x000fe20000000000 */
[----:B------:R-:W-:Y:S03]  /*0470*/  BSSY.RECONVERGENT B2, `(.L_x_9) ;  /* 0x0000035000027945 */ /* 0x000fe60003800200 */
[----:B------:R-:W-:Y:S01]  /*0480*/  IMAD.IADD R3, R8, 0x1, -R3 ;  /* 0x0000000108037824 */ /* 0x000fe200078e0a03 */
[C---:B------:R-:W-:Y:S01]  /*0490*/  IADD3 R6, PT, PT, R5.reuse, 0x7f, -R6 ;  /* 0x0000007f05067810 */ /* 0x040fe20007ffe806 */
[----:B------:R-:W-:Y:S02]  /*04a0*/  IMAD R0, R5, -0x800000, R7 ;  /* 0xff80000005007824 */ /* 0x000fe400078e0207 */
[----:B------:R-:W0:Y:S01]  /*04b0*/  MUFU.RCP R8, R3 ;  /* 0x0000000300087308 */ /* 0x000e220000001000 */
[----:B------:R-:W-:Y:S01]  /*04c0*/  FADD.FTZ R11, -R3, -RZ ;  /* 0x800000ff030b7221 */ /* 0x000fe20000010100 */
[----:B------:R-:W-:-:S03]  /*04d0*/  IMAD.IADD R6, R6, 0x1, R9 ;  /* 0x0000000106067824 */ /* 0x000fc600078e0209 */
[----:B0-----:R-:W-:-:S04]  /*04e0*/  FFMA R13, R8, R11, 1 ;  /* 0x3f800000080d7423 */ /* 0x001fc8000000000b */
[----:B------:R-:W-:-:S04]  /*04f0*/  FFMA R10, R8, R13, R8 ;  /* 0x0000000d080a7223 */ /* 0x000fc80000000008 */
[----:B------:R-:W-:-:S04]  /*0500*/  FFMA R7, R0, R10, RZ ;  /* 0x0000000a00077223 */ /* 0x000fc800000000ff */
[----:B------:R-:W-:-:S04]  /*0510*/  FFMA R8, R11, R7, R0 ;  /* 0x000000070b087223 */ /* 0x000fc80000000000 */
[----:B------:R-:W-:-:S04]  /*0520*/  FFMA R7, R10, R8, R7 ;  /* 0x000000080a077223 */ /* 0x000fc80000000007 */
[----:B------:R-:W-:-:S04]  /*0530*/  FFMA R8, R11, R7, R0 ;  /* 0x000000070b087223 */ /* 0x000fc80000000000 */
[----:B------:R-:W-:-:S05]  /*0540*/  FFMA R0, R10, R8, R7 ;  /* 0x000000080a007223 */ /* 0x000fca0000000007 */
[----:B------:R-:W-:-:S04]  /*0550*/  SHF.R.U32.HI R3, RZ, 0x17, R0 ;  /* 0x00000017ff037819 */ /* 0x000fc80000011600 */
[----:B------:R-:W-:-:S05]  /*0560*/  LOP3.LUT R3, R3, 0xff, RZ, 0xc0, !PT ;  /* 0x000000ff03037812 */ /* 0x000fca00078ec0ff */
[----:B------:R-:W-:-:S04]  /*0570*/  IMAD.IADD R9, R3, 0x1, R6 ;  /* 0x0000000103097824 */ /* 0x000fc800078e0206 */
[----:B------:R-:W-:-:S05]  /*0580*/  VIADD R3, R9, 0xffffffff ;  /* 0xffffffff09037836 */ /* 0x000fca0000000000 */
[----:B------:R-:W-:-:S13]  /*0590*/  ISETP.GE.U32.AND P0, PT, R3, 0xfe, PT ;  /* 0x000000fe0300780c */ /* 0x000fda0003f06070 */
[----:B------:R-:W-:Y:S05]  /*05a0*/  @!P0 BRA `(.L_x_10) ;  /* 0x0000000000808947 */ /* 0x000fea0003800000 */
[----:B------:R-:W-:-:S13]  /*05b0*/  ISETP.GT.AND P0, PT, R9, 0xfe, PT ;  /* 0x000000fe0900780c */ /* 0x000fda0003f04270 */
[----:B------:R-:W-:Y:S05]  /*05c0*/  @P0 BRA `(.L_x_11) ;  /* 0x00000000006c0947 */ /* 0x000fea0003800000 */
[----:B------:R-:W-:-:S13]  /*05d0*/  ISETP.GE.AND P0, PT, R9, 0x1, PT ;  /* 0x000000010900780c */ /* 0x000fda0003f06270 */
[----:B------:R-:W-:Y:S05]  /*05e0*/  @P0 BRA `(.L_x_12) ;  /* 0x0000000000740947 */ /* 0x000fea0003800000 */
[----:B------:R-:W-:Y:S02]  /*05f0*/  ISETP.GE.AND P0, PT, R9, -0x18, PT ;  /* 0xffffffe80900780c */ /* 0x000fe40003f06270 */
[----:B------:R-:W-:-:S11]  /*0600*/  LOP3.LUT R0, R0, 0x80000000, RZ, 0xc0, !PT ;  /* 0x8000000000007812 */ /* 0x000fd600078ec0ff */
[----:B------:R-:W-:Y:S05]  /*0610*/  @!P0 BRA `(.L_x_12) ;  /* 0x0000000000688947 */ /* 0x000fea0003800000 */
[CCC-:B------:R-:W-:Y:S01]  /*0620*/  FFMA.RZ R3, R10.reuse, R8.reuse, R7.reuse ;  /* 0x000000080a037223 */ /* 0x1c0fe2000000c007 */
[CCC-:B------:R-:W-:Y:S01]  /*0630*/  FFMA.RM R6, R10.reuse, R8.reuse, R7.reuse ;  /* 0x000000080a067223 */ /* 0x1c0fe20000004007 */
[C---:B------:R-:W-:Y:S02]  /*0640*/  ISETP.NE.AND P2, PT, R9.reuse, RZ, PT ;  /* 0x000000ff0900720c */ /* 0x040fe40003f45270 */
[----:B------:R-:W-:Y:S02]  /*0650*/  ISETP.NE.AND P1, PT, R9, RZ, PT ;  /* 0x000000ff0900720c */ /* 0x000fe40003f25270 */
[----:B------:R-:W-:Y:S01]  /*0660*/  LOP3.LUT R5, R3, 0x7fffff, RZ, 0xc0, !PT ;  /* 0x007fffff03057812 */ /* 0x000fe200078ec0ff */
[----:B------:R-:W-:Y:S01]  /*0670*/  FFMA.RP R3, R10, R8, R7 ;  /* 0x000000080a037223 */ /* 0x000fe20000008007 */
[----:B------:R-:W-:Y:S02]  /*0680*/  VIADD R8, R9, 0x20 ;  /* 0x0000002009087836 */ /* 0x000fe40000000000 */
[----:B------:R-:W-:Y:S01]  /*0690*/  LOP3.LUT R5, R5, 0x800000, RZ, 0xfc, !PT ;  /* 0x0080000005057812 */ /* 0x000fe200078efcff */
[----:B------:R-:W-:Y:S01]  /*06a0*/  IMAD.MOV R7, RZ, RZ, -R9 ;  /* 0x000000ffff077224 */ /* 0x000fe200078e0a09 */
[----:B------:R-:W-:-:S02]  /*06b0*/  FSETP.NEU.FTZ.AND P0, PT, R3, R6, PT ;  /* 0x000000060300720b */ /* 0x000fc40003f1d000 */
[----:B------:R-:W-:Y:S02]  /*06c0*/  SHF.L.U32 R8, R5, R8, RZ ;  /* 0x0000000805087219 */ /* 0x000fe400000006ff */
[----:B------:R-:W-:Y:S02]  /*06d0*/  SEL R6, R7, RZ, P2 ;  /* 0x000000ff07067207 */ /* 0x000fe40001000000 */
[----:B------:R-:W-:Y:S02]  /*06e0*/  ISETP.NE.AND P1, PT, R8, RZ, P1 ;  /* 0x000000ff0800720c */ /* 0x000fe40000f25270 */
[----:B------:R-:W-:Y:S02]  /*06f0*/  SHF.R.U32.HI R6, RZ, R6, R5 ;  /* 0x00000006ff067219 */ /* 0x000fe40000011605 */
[----:B------:R-:W-:Y:S02]  /*0700*/  PLOP3.LUT P0, PT, P0, P1, PT, 0xf8, 0x8f ;  /* 0x00000000008f781c */ /* 0x000fe40000703f70 */
[----:B------:R-:W-:-:S02]  /*0710*/  SHF.R.U32.HI R8, RZ, 0x1, R6 ;  /* 0x00000001ff087819 */ /* 0x000fc40000011606 */
[----:B------:R-:W-:-:S04]  /*0720*/  SEL R3, RZ, 0x1, !P0 ;  /* 0x00000001ff037807 */ /* 0x000fc80004000000 */
[----:B------:R-:W-:-:S04]  /*0730*/  LOP3.LUT R3, R3, 0x1, R8, 0xf8, !PT ;  /* 0x0000000103037812 */ /* 0x000fc800078ef808 */
[----:B------:R-:W-:-:S05]  /*0740*/  LOP3.LUT R3, R3, R6, RZ, 0xc0, !PT ;  /* 0x0000000603037212 */ /* 0x000fca00078ec0ff */
[----:B------:R-:W-:-:S05]  /*0750*/  IMAD.IADD R3, R8, 0x1, R3 ;  /* 0x0000000108037824 */ /* 0x000fca00078e0203 */
[----:B------:R-:W-:Y:S01]  /*0760*/  LOP3.LUT R0, R3, R0, RZ, 0xfc, !PT ;  /* 0x0000000003007212 */ /* 0x000fe200078efcff */
[----:B------:R-:W-:Y:S06]  /*0770*/  BRA `(.L_x_12) ;  /* 0x0000000000107947 */ /* 0x000fec0003800000 */
.L_x_11:
[----:B------:R-:W-:-:S04]  /*0780*/  LOP3.LUT R0, R0, 0x80000000, RZ, 0xc0, !PT ;  /* 0x8000000000007812 */ /* 0x000fc800078ec0ff */
[----:B------:R-:W-:Y:S01]  /*0790*/  LOP3.LUT R0, R0, 0x7f800000, RZ, 0xfc, !PT ;  /* 0x7f80000000007812 */ /* 0x000fe200078efcff */
[----:B------:R-:W-:Y:S06]  /*07a0*/  BRA `(.L_x_12) ;  /* 0x0000000000047947 */ /* 0x000fec0003800000 */
.L_x_10:
[----:B------:R-:W-:-:S07]  /*07b0*/  IMAD R0, R6, 0x800000, R0 ;  /* 0x0080000006007824 */ /* 0x000fce00078e0200 */
.L_x_12:
[----:B------:R-:W-:Y:S05]  /*07c0*/  BSYNC.RECONVERGENT B2 ;  /* 0x0000000000027941 */ /* 0x000fea0003800200 */
.L_x_9:
[----:B------:R-:W-:Y:S05]  /*07d0*/  BRA `(.L_x_13) ;  /* 0x0000000000207947 */ /* 0x000fea0003800000 */
.L_x_8:
[----:B------:R-:W-:-:S04]  /*07e0*/  LOP3.LUT R0, R8, 0x80000000, R7, 0x48, !PT ;  /* 0x8000000008007812 */ /* 0x000fc800078e4807 */
[----:B------:R-:W-:Y:S01]  /*07f0*/  LOP3.LUT R0, R0, 0x7f800000, RZ, 0xfc, !PT ;  /* 0x7f80000000007812 */ /* 0x000fe200078efcff */
[----:B------:R-:W-:Y:S06]  /*0800*/  BRA `(.L_x_13) ;  /* 0x0000000000147947 */ /* 0x000fec0003800000 */
.L_x_7:
[----:B------:R-:W-:Y:S01]  /*0810*/  LOP3.LUT R0, R8, 0x80000000, R7, 0x48, !PT ;  /* 0x8000000008007812 */ /* 0x000fe200078e4807 */
[----:B------:R-:W-:Y:S06]  /*0820*/  BRA `(.L_x_13) ;  /* 0x00000000000c7947 */ /* 0x000fec0003800000 */
.L_x_6:
[----:B------:R-:W0:Y:S01]  /*0830*/  MUFU.RSQ R0, -QNAN ;  /* 0xffc0000000007908 */ /* 0x000e220000001400 */
[----:B------:R-:W-:Y:S05]  /*0840*/  BRA `(.L_x_13) ;  /* 0x0000000000047947 */ /* 0x000fea0003800000 */
.L_x_5:
[----:B------:R-:W-:-:S07]  /*0850*/  FADD.FTZ R0, R0, R3 ;  /* 0x0000000300007221 */ /* 0x000fce0000010000 */
.L_x_13:
[----:B------:R-:W-:Y:S05]  /*0860*/  BSYNC.RECONVERGENT B1 ;  /* 0x0000000000017941 */ /* 0x000fea0003800200 */
.L_x_3:
[----:B------:R-:W-:-:S04]  /*0870*/  IMAD.MOV.U32 R5, RZ, RZ, 0x0 ;  /* 0x00000000ff057424 */ /* 0x000fc800078e00ff */
[----:B0-----:R-:W-:Y:S05]  /*0880*/  RET.REL.NODEC R4 `(_Z13compute_deltaPfS_f) ;  /* 0xfffffff404dc7950 */ /* 0x001fea0003c3ffff */
.L_x_14:
        /* <DEDUP_REMOVED lines=15> */
.L_x_71:


//--------------------- .text._Z5multiPfS_S_i     --------------------------
	.section	.text._Z5multiPfS_S_i,"ax",@progbits
	.align	128
        .global         _Z5multiPfS_S_i
        .type           _Z5multiPfS_S_i,@function
        .size           _Z5multiPfS_S_i,(.L_x_75 - _Z5multiPfS_S_i)
        .other          _Z5multiPfS_S_i,@"STO_CUDA_ENTRY STV_DEFAULT"
_Z5multiPfS_S_i:
.text._Z5multiPfS_S_i:
[----:B------:R-:W-:Y:S01]  /*0000*/  LDC R1, c[0x0][0x37c] ;  /* 0x0000df00ff017b82 */ /* 0x000fe20000000800 */
[----:B------:R-:W0:Y:S07]  /*0010*/  S2R R0, SR_TID.X ;  /* 0x0000000000007919 */ /* 0x000e2e0000002100 */
[----:B------:R-:W0:Y:S08]  /*0020*/  S2UR UR4, SR_CTAID.X ;  /* 0x00000000000479c3 */ /* 0x000e300000002500 */
[----:B------:R-:W0:Y:S02]  /*0030*/  LDC R3, c[0x0][0x360] ;  /* 0x0000d800ff037b82 */ /* 0x000e240000000800 */
[----:B0-----:R-:W-:-:S05]  /*0040*/  IMAD R0, R3, UR4, R0 ;  /* 0x0000000403007c24 */ /* 0x001fca000f8e0200 */
[----:B------:R-:W-:-:S13]  /*0050*/  ISETP.GT.AND P0, PT, R0, 0x3e7, PT ;  /* 0x000003e70000780c */ /* 0x000fda0003f04270 */
[----:B------:R-:W-:Y:S05]  /*0060*/  @P0 EXIT ;  /* 0x000000000000094d */ /* 0x000fea0003800000 */
[----:B------:R-:W0:Y:S01]  /*0070*/  LDCU.128 UR4, c[0x0][0x380] ;  /* 0x00007000ff0477ac */ /* 0x000e220008000c00 */
[----:B------:R-:W-:Y:S02]  /*0080*/  HFMA2 R10, -RZ, RZ, 0, 0 ;  /* 0x00000000ff0a7431 */ /* 0x000fe400000001ff */
[----:B------:R-:W-:Y:S01]  /*0090*/  IMAD R11, R0, 0x3e8, RZ ;  /* 0x000003e8000b7824 */ /* 0x000fe200078e02ff */
[----:B------:R-:W1:Y:S01]  /*00a0*/  LDCU.64 UR8, c[0x0][0x358] ;  /* 0x00006b00ff0877ac */ /* 0x000e620008000a00 */
[----:B0-----:R-:W-:Y:S02]  /*00b0*/  UIADD3 UR6, UP1, UPT, UR6, 0x10, URZ ;  /* 0x0000001006067890 */ /* 0x001fe4000ff3e0ff */
[----:B------:R-:W-:Y:S02]  /*00c0*/  UIADD3 UR4, UP0, UPT, UR4, 0x10, URZ ;  /* 0x0000001004047890 */ /* 0x000fe4000ff1e0ff */
[----:B------:R-:W-:Y:S02]  /*00d0*/  UIADD3.X UR7, UPT, UPT, URZ, UR7, URZ, UP1, !UPT ;  /* 0x00000007ff077290 */ /* 0x000fe40008ffe4ff */
[----:B------:R-:W-:Y:S01]  /*00e0*/  UIADD3.X UR5, UPT, UPT, URZ, UR5, URZ, UP0, !UPT ;  /* 0x00000005ff057290 */ /* 0x000fe200087fe4ff */
[----:B------:R-:W-:-:S02]  /*00f0*/  MOV R4, UR6 ;  /* 0x0000000600047c02 */ /* 0x000fc40008000f00 */
[----:B------:R-:W-:Y:S01]  /*0100*/  MOV R2, UR4 ;  /* 0x0000000400027c02 */ /* 0x000fe20008000f00 */
[----:B------:R-:W-:Y:S01]  /*0110*/  UMOV UR4, URZ ;  /* 0x000000ff00047c82 */ /* 0x000fe20008000000 */
[----:B------:R-:W-:Y:S02]  /*0120*/  MOV R5, UR7 ;  /* 0x0000000700057c02 */ /* 0x000fe40008000f00 */
[----:B-1----:R-:W-:-:S07]  /*0130*/  MOV R3, UR5 ;  /* 0x0000000500037c02 */ /* 0x002fce0008000f00 */
.L_x_15:
[C---:B------:R-:W-:Y:S01]  /*0140*/  IMAD.WIDE R16, R11.reuse, 0x4, R4 ;  /* 0x000000040b107825 */ /* 0x040fe200078e0204 */
[----:B------:R-:W2:Y:S04]  /*0150*/  LDG.E R25, desc[UR8][R2.64+-0x10] ;  /* 0xfffff00802197981 */ /* 0x000ea8000c1e1900 */
[----:B------:R-:W2:Y:S04]  /*0160*/  LDG.E R22, desc[UR8][R16.64+-0x10] ;  /* 0xfffff00810167981 */ /* 0x000ea8000c1e1900 */
[----:B------:R-:W3:Y:S04]  /*0170*/  LDG.E R26, desc[UR8][R2.64+-0xc] ;  /* 0xfffff408021a7981 */ /* 0x000ee8000c1e1900 */
[----:B------:R-:W3:Y:S04]  /*0180*/  LDG.E R13, desc[UR8][R16.64+-0xc] ;  /* 0xfffff408100d7981 */ /* 0x000ee8000c1e1900 */
[----:B------:R-:W4:Y:S04]  /*0190*/  LDG.E R12, desc[UR8][R2.64+-0x8] ;  /* 0xfffff808020c7981 */ /* 0x000f28000c1e1900 */
[----:B------:R-:W4:Y:S04]  /*01a0*/  LDG.E R27, desc[UR8][R16.64+-0x8] ;  /* 0xfffff808101b7981 */ /* 0x000f28000c1e1900 */
[----:B------:R-:W5:Y:S04]  /*01b0*/  LDG.E R23, desc[UR8][R2.64+-0x4] ;  /* 0xfffffc0802177981 */ /* 0x000f68000c1e1900 */
[----:B------:R-:W5:Y:S04]  /*01c0*/  LDG.E R24, desc[UR8][R16.64+-0x4] ;  /* 0xfffffc0810187981 */ /* 0x000f68000c1e1900 */
[----:B------:R-:W5:Y:S04]  /*01d0*/  LDG.E R19, desc[UR8][R2.64] ;  /* 0x0000000802137981 */ /* 0x000f68000c1e1900 */
[----:B------:R-:W5:Y:S04]  /*01e0*/  LDG.E R20, desc[UR8][R16.64] ;  /* 0x0000000810147981 */ /* 0x000f68000c1e1900 */
[----:B------:R-:W5:Y:S04]  /*01f0*/  LDG.E R18, desc[UR8][R2.64+0x4] ;  /* 0x0000040802127981 */ /* 0x000f68000c1e1900 */
[----:B------:R-:W5:Y:S04]  /*0200*/  LDG.E R21, desc[UR8][R16.64+0x4] ;  /* 0x0000040810157981 */ /* 0x000f68000c1e1900 */
[----:B------:R-:W5:Y:S04]  /*0210*/  LDG.E R8, desc[UR8][R2.64+0x8] ;  /* 0x0000080802087981 */ /* 0x000f68000c1e1900 */
[----:B------:R-:W5:Y:S01]  /*0220*/  LDG.E R9, desc[UR8][R16.64+0x8] ;  /* 0x0000080810097981 */ /* 0x000f62000c1e1900 */
[----:B------:R-:W-:-:S03]  /*0230*/  IADD3 R15, PT, PT, R11, 0x8, RZ ;  /* 0x000000080b0f7810 */ /* 0x000fc60007ffe0ff */
[----:B------:R-:W5:Y:S04]  /*0240*/  LDG.E R6, desc[UR8][R16.64+0xc] ;  /* 0x00000c0810067981 */ /* 0x000f68000c1e1900 */
[----:B------:R-:W5:Y:S01]  /*0250*/  LDG.E R7, desc[UR8][R2.64+0xc] ;  /* 0x00000c0802077981 */ /* 0x000f62000c1e1900 */
[----:B------:R-:W-:-:S03]  /*0260*/  IMAD.WIDE R14, R15, 0x4, R4 ;  /* 0x000000040f0e7825 */ /* 0x000fc600078e0204 */
[----:B------:R-:W5:Y:S04]  /*0270*/  LDG.E R17, desc[UR8][R2.64+0x1c] ;  /* 0x00001c0802117981 */ /* 0x000f68000c1e1900 */
[----:B------:R-:W5:Y:S01]  /*0280*/  LDG.E R16, desc[UR8][R2.64+0x20] ;  /* 0x0000200802107981 */ /* 0x000f62000c1e1900 */
[----:B--2---:R-:W-:-:S03]  /*0290*/  FFMA R29, R25, R22, R10 ;  /* 0x00000016191d7223 */ /* 0x004fc6000000000a */
[----:B------:R-:W2:Y:S04]  /*02a0*/  LDG.E R22, desc[UR8][R2.64+0x10] ;  /* 0x0000100802167981 */ /* 0x000ea8000c1e1900 */
[----:B------:R-:W2:Y:S01]  /*02b0*/  LDG.E R25, desc[UR8][R14.64+-0x10] ;  /* 0xfffff0080e197981 */ /* 0x000ea2000c1e1900 */
[----:B---3--:R-:W-:-:S03]  /*02c0*/  FFMA R29, R26, R13, R29 ;  /* 0x0000000d1a1d7223 */ /* 0x008fc6000000001d */
[----:B------:R-:W3:Y:S04]  /*02d0*/  LDG.E R10, desc[UR8][R2.64+0x14] ;  /* 0x00001408020a7981 */ /* 0x000ee8000c1e1900 */
[----:B------:R-:W3:Y:S01]  /*02e0*/  LDG.E R13, desc[UR8][R14.64+-0xc] ;  /* 0xfffff4080e0d7981 */ /* 0x000ee2000c1e1900 */
[----:B----4-:R-:W-:-:S03]  /*02f0*/  FFMA R26, R12, R27, R29 ;  /* 0x0000001b0c1a7223 */ /* 0x010fc6000000001d */
[----:B------:R-:W4:Y:S04]  /*0300*/  LDG.E R12, desc[UR8][R2.64+0x18] ;  /* 0x00001808020c7981 */ /* 0x000f28000c1e1900 */
[----:B------:R-:W4:Y:S01]  /*0310*/  LDG.E R27, desc[UR8][R14.64+-0x8] ;  /* 0xfffff8080e1b7981 */ /* 0x000f22000c1e1900 */
[----:B-----5:R-:W-:-:S03]  /*0320*/  FFMA R26, R23, R24, R26 ;  /* 0x00000018171a7223 */ /* 0x020fc6000000001a */
[----:B------:R-:W5:Y:S01]  /*0330*/  LDG.E R24, desc[UR8][R14.64+-0x4] ;  /* 0xfffffc080e187981 */ /* 0x000f62000c1e1900 */
[----:B------:R-:W-:-:S03]  /*0340*/  FFMA R23, R19, R20, R26 ;  /* 0x0000001413177223 */ /* 0x000fc6000000001a */
[----:B------:R-:W5:Y:S04]  /*0350*/  LDG.E R19, desc[UR8][R14.64] ;  /* 0x000000080e137981 */ /* 0x000f68000c1e1900 */
[----:B------:R-:W5:Y:S01]  /*0360*/  LDG.E R20, desc[UR8][R2.64+0x28] ;  /* 0x0000280802147981 */ /* 0x000f62000c1e1900 */
[----:B------:R-:W-:-:S03]  /*0370*/  FFMA R23, R18, R21, R23 ;  /* 0x0000001512177223 */ /* 0x000fc60000000017 */
[----:B------:R-:W5:Y:S04]  /*0380*/  LDG.E R18, desc[UR8][R2.64+0x24] ;  /* 0x0000240802127981 */ /* 0x000f68000c1e1900 */
[----:B------:R-:W5:Y:S01]  /*0390*/  LDG.E R21, desc[UR8][R14.64+0x4] ;  /* 0x000004080e157981 */ /* 0x000f62000c1e1900 */
[----:B------:R-:W-:-:S03]  /*03a0*/  FFMA R26, R8, R9, R23 ;  /* 0x00000009081a7223 */ /* 0x000fc60000000017 */
[----:B------:R-:W5:Y:S04]  /*03b0*/  LDG.E R23, desc[UR8][R14.64+0x8] ;  /* 0x000008080e177981 */ /* 0x000f68000c1e1900 */
[----:B------:R4:W5:Y:S01]  /*03c0*/  LDG.E R8, desc[UR8][R14.64+0xc] ;  /* 0x00000c080e087981 */ /* 0x000962000c1e1900 */
[----:B------:R-:W-:Y:S01]  /*03d0*/  FFMA R29, R7, R6, R26 ;  /* 0x00000006071d7223 */ /* 0x000fe2000000001a */
[----:B------:R-:W-:Y:S02]  /*03e0*/  IADD3 R7, PT, PT, R11, 0x10, RZ ;  /* 0x000000100b077810 */ /* 0x000fe40007ffe0ff */
[----:B------:R-:W5:Y:S03]  /*03f0*/  LDG.E R9, desc[UR8][R2.64+0x2c] ;  /* 0x00002c0802097981 */ /* 0x000f66000c1e1900 */
[----:B------:R-:W-:-:S05]  /*0400*/  IMAD.WIDE R6, R7, 0x4, R4 ;  /* 0x0000000407067825 */ /* 0x000fca00078e0204 */
        /* <DEDUP_REMOVED lines=8> */
[----:B------:R-:W4:Y:S01]  /*0490*/  LDG.E R12, desc[UR8][R2.64+0x38] ;  /* 0x00003808020c7981 */ /* 0x000f22000c1e1900 */
[----:B-----5:R-:W-:-:S03]  /*04a0*/  FFMA R27, R17, R24, R14 ;  /* 0x00000018111b7223 */ /* 0x020fc6000000000e */
[----:B------:R-:W5:Y:S04]  /*04b0*/  LDG.E R14, desc[UR8][R2.64+0x3c] ;  /* 0x00003c08020e7981 */ /* 0x000f68000c1e1900 */
[----:B------:R-:W5:Y:S01]  /*04c0*/  LDG.E R17, desc[UR8][R6.64+-0x4] ;  /* 0xfffffc0806117981 */ /* 0x000f62000c1e1900 */
[----:B------:R-:W-:-:S03]  /*04d0*/  FFMA R27, R16, R19, R27 ;  /* 0x00000013101b7223 */ /* 0x000fc6000000001b */
[----:B------:R-:W5:Y:S04]  /*04e0*/  LDG.E R16, desc[UR8][R2.64+0x40] ;  /* 0x0000400802107981 */ /* 0x000f68000c1e1900 */
[----:B------:R-:W5:Y:S04]  /*04f0*/  LDG.E R19, desc[UR8][R6.64] ;  /* 0x0000000806137981 */ /* 0x000f68000c1e1900 */
[----:B------:R-:W5:Y:S01]  /*0500*/  LDG.E R24, desc[UR8][R6.64+0xc] ;  /* 0x00000c0806187981 */ /* 0x000f62000c1e1900 */
[----:B------:R-:W-:-:S03]  /*0510*/  FFMA R27, R18, R21, R27 ;  /* 0x00000015121b7223 */ /* 0x000fc6000000001b */
[----:B------:R-:W5:Y:S04]  /*0520*/  LDG.E R18, desc[UR8][R2.64+0x44] ;  /* 0x0000440802127981 */ /* 0x000f68000c1e1900 */
[----:B------:R-:W5:Y:S01]  /*0530*/  LDG.E R21, desc[UR8][R6.64+0x4] ;  /* 0x0000040806157981 */ /* 0x000f62000c1e1900 */
[----:B------:R-:W-:-:S03]  /*0540*/  FFMA R26, R20, R23, R27 ;  /* 0x00000017141a7223 */ /* 0x000fc6000000001b */
[----:B------:R-:W5:Y:S04]  /*0550*/  LDG.E R20, desc[UR8][R2.64+0x48] ;  /* 0x0000480802147981 */ /* 0x000f68000c1e1900 */
[----:B------:R-:W5:Y:S01]  /*0560*/  LDG.E R23, desc[UR8][R6.64+0x8] ;  /* 0x0000080806177981 */ /* 0x000f62000c1e1900 */
[----:B------:R-:W-:Y:S01]  /*0570*/  FFMA R29, R9, R8, R26 ;  /* 0x00000008091d7223 */ /* 0x000fe2000000001a */
[----:B------:R-:W-:Y:S02]  /*0580*/  IADD3 R9, PT, PT, R11, 0x18, RZ ;  /* 0x000000180b097810 */ /* 0x000fe40007ffe0ff */
[----:B------:R-:W5:Y:S03]  /*0590*/  LDG.E R27, desc[UR8][R2.64+0x4c] ;  /* 0x00004c08021b7981 */ /* 0x000f66000c1e1900 */
[----:B------:R-:W-:Y:S01]  /*05a0*/  IMAD.WIDE R8, R9, 0x4, R4 ;  /* 0x0000000409087825 */ /* 0x000fe200078e0204 */
        /* <DEDUP_REMOVED lines=11> */
[----:B------:R-:W4:Y:S01]  /*0660*/  LDG.E R17, desc[UR8][R2.64+0x5c] ;  /* 0x00005c0802117981 */ /* 0x000f22000c1e1900 */
        /* <DEDUP_REMOVED lines=9> */
[----:B------:R-:W-:Y:S01]  /*0700*/  IADD3 R15, PT, PT, R11, 0x20, RZ ;  /* 0x000000200b0f7810 */ /* 0x000fe20007ffe0ff */
[----:B------:R-:W-:Y:S02]  /*0710*/  FFMA R29, R27, R24, R14 ;  /* 0x000000181b1d7223 */ /* 0x000fe4000000000e */
[----:B------:R-:W5:Y:S02]  /*0720*/  LDG.E R24, desc[UR8][R8.64+0xc] ;  /* 0x00000c0808187981 */ /* 0x000f64000c1e1900 */
[----:B------:R-:W-:-:S02]  /*0730*/  IMAD.WIDE R14, R15, 0x4, R4 ;  /* 0x000000040f0e7825 */ /* 0x000fc400078e0204 */
[----:B------:R-:W5:Y:S04]  /*0740*/  LDG.E R27, desc[UR8][R2.64+0x6c] ;  /* 0x00006c08021b7981 */ /* 0x000f68000c1e1900 */
[----:B------:R-:W5:Y:S04]  /*0750*/  LDG.E R8, desc[UR8][R2.64+0x7c] ;  /* 0x00007c0802087981 */ /* 0x000f68000c1e1900 */
[----:B------:R-:W5:Y:S01]  /*0760*/  LDG.E R9, desc[UR8][R14.64+-0x4] ;  /* 0xfffffc080e097981 */ /* 0x000f62000c1e1900 */
[----:B--2---:R-:W-:-:S03]  /*0770*/  FFMA R29, R22, R25, R29 ;  /* 0x00000019161d7223 */ /* 0x004fc6000000001d */
[----:B------:R-:W2:Y:S04]  /*0780*/  LDG.E R25, desc[UR8][R2.64+0x70] ;  /* 0x0000700802197981 */ /* 0x000ea8000c1e1900 */
[----:B------:R-:W2:Y:S01]  /*0790*/  LDG.E R22, desc[UR8][R14.64+-0x10] ;  /* 0xfffff0080e167981 */ /* 0x000ea2000c1e1900 */
[----:B---3--:R-:W-:-:S03]  /*07a0*/  FFMA R26, R10, R13, R29 ;  /* 0x0000000d0a1a7223 */ /* 0x008fc6000000001d */
[----:B------:R-:W3:Y:S01]  /*07b0*/  LDG.E R10, desc[UR8][R2.64+0x74] ;  /* 0x00007408020a7981 */ /* 0x000ee2000c1e1900 */
[----:B------:R-:W-:-:S03]  /*07c0*/  FFMA R26, R7, R6, R26 ;  /* 0x00000006071a7223 */ /* 0x000fc6000000001a */
[----:B------:R-:W3:Y:S01]  /*07d0*/  LDG.E R13, desc[UR8][R14.64+-0xc] ;  /* 0xfffff4080e0d7981 */ /* 0x000ee2000c1e1900 */
[----:B----4-:R-:W-:-:S03]  /*07e0*/  FFMA R12, R17, R12, R26 ;  /* 0x0000000c110c7223 */ /* 0x010fc6000000001a */
[----:B------:R-:W4:Y:S04]  /*07f0*/  LDG.E R6, desc[UR8][R2.64+0x78] ;  /* 0x0000780802067981 */ /* 0x000f28000c1e1900 */
[----:B------:R-:W4:Y:S04]  /*0800*/  LDG.E R7, desc[UR8][R14.64+-0x8] ;  /* 0xfffff8080e077981 */ /* 0x000f28000c1e1900 */
[----:B------:R-:W4:Y:S01]  /*0810*/  LDG.E R17, desc[UR8][R14.64] ;  /* 0x000000080e117981 */ /* 0x000f22000c1e1900 */
[----:B-----5:R-:W-:-:S03]  /*0820*/  FFMA R16, R19, R16, R12 ;  /* 0x0000001013107223 */ /* 0x020fc6000000000c */
[----:B------:R-:W5:Y:S04]  /*0830*/  LDG.E R12, desc[UR8][R2.64+0x80] ;  /* 0x00008008020c7981 */ /* 0x000f68000c1e1900 */
[----:B------:R-:W5:Y:S01]  /*0840*/  LDG.E R19, desc[UR8][R14.64+0x4] ;  /* 0x000004080e137981 */ /* 0x000f62000c1e1900 */
[----:B------:R-:W-:-:S03]  /*0850*/  FFMA R18, R21, R18, R16 ;  /* 0x0000001215127223 */ /* 0x000fc60000000010 */
[----:B------:R-:W5:Y:S04]  /*0860*/  LDG.E R16, desc[UR8][R2.64+0x84] ;  /* 0x0000840802107981 */ /* 0x000f68000c1e1900 */
[----:B------:R-:W5:Y:S01]  /*0870*/  LDG.E R21, desc[UR8][R2.64+0x88] ;  /* 0x0000880802157981 */ /* 0x000f62000c1e1900 */
[----:B------:R-:W-:-:S03]  /*0880*/  FFMA R26, R23, R20, R18 ;  /* 0x00000014171a7223 */ /* 0x000fc60000000012 */
[----:B------:R-:W5:Y:S04]  /*0890*/  LDG.E R18, desc[UR8][R14.64+0x8] ;  /* 0x000008080e127981 */ /* 0x000f68000c1e1900 */
[----:B------:R-:W5:Y:S04]  /*08a0*/  LDG.E R23, desc[UR8][R14.64+0xc] ;  /* 0x00000c080e177981 */ /* 0x000f68000c1e1900 */
[----:B------:R0:W5:Y:S01]  /*08b0*/  LDG.E R20, desc[UR8][R2.64+0x8c] ;  /* 0x00008c0802147981 */ /* 0x000162000c1e1900 */
[----:B------:R-:W-:Y:S01]  /*08c0*/  FFMA R24, R27, R24, R26 ;  /* 0x000000181b187223 */ /* 0x000fe2000000001a */
[----:B------:R-:W-:-:S04]  /*08d0*/  UIADD3 UR4, UPT, UPT, UR4, 0x28, URZ ;  /* 0x0000002804047890 */ /* 0x000fc8000fffe0ff */
[----:B------:R-:W-:Y:S01]  /*08e0*/  UISETP.NE.AND UP0, UPT, UR4, 0x3e8, UPT ;  /* 0x000003e80400788c */ /* 0x000fe2000bf05270 */
[----:B0-----:R-:W-:Y:S02]  /*08f0*/  IADD3 R2, P0, PT, R2, 0xa0, RZ ;  /* 0x000000a002027810 */ /* 0x001fe40007f1e0ff */
[----:B------:R-:W-:Y:S02]  /*0900*/  IADD3 R11, PT, PT, R11, 0x28, RZ ;  /* 0x000000280b0b7810 */ /* 0x000fe40007ffe0ff */
[----:B------:R-:W-:Y:S01]  /*0910*/  IADD3.X R3, PT, PT, RZ, R3, RZ, P0, !PT ;  /* 0x00000003ff037210 */ /* 0x000fe200007fe4ff */
[----:B--2---:R-:W-:-:S04]  /*0920*/  FFMA R25, R25, R22, R24 ;  /* 0x0000001619197223 */ /* 0x004fc80000000018 */
[----:B---3--:R-:W-:-:S04]  /*0930*/  FFMA R13, R10, R13, R25 ;  /* 0x0000000d0a0d7223 */ /* 0x008fc80000000019 */
[----:B----4-:R-:W-:-:S04]  /*0940*/  FFMA R7, R6, R7, R13 ;  /* 0x0000000706077223 */ /* 0x010fc8000000000d */
[----:B------:R-:W-:-:S04]  /*0950*/  FFMA R7, R8, R9, R7 ;  /* 0x0000000908077223 */ /* 0x000fc80000000007 */
[----:B-----5:R-:W-:-:S04]  /*0960*/  FFMA R7, R12, R17, R7 ;  /* 0x000000110c077223 */ /* 0x020fc80000000007 */
[----:B------:R-:W-:-:S04]  /*0970*/  FFMA R16, R16, R19, R7 ;  /* 0x0000001310107223 */ /* 0x000fc80000000007 */
[----:B------:R-:W-:-:S04]  /*0980*/  FFMA R21, R21, R18, R16 ;  /* 0x0000001215157223 */ /* 0x000fc80000000010 */
[----:B------:R-:W-:Y:S01]  /*0990*/  FFMA R10, R20, R23, R21 ;  /* 0x00000017140a7223 */ /* 0x000fe20000000015 */
[----:B------:R-:W-:Y:S06]  /*09a0*/  BRA.U UP0, `(.L_x_15) ;  /* 0xfffffff500e47547 */ /* 0x000fec000b83ffff */
[----:B------:R-:W0:Y:S02]  /*09b0*/  LDC.64 R2, c[0x0][0x390] ;  /* 0x0000e400ff027b82 */ /* 0x000e240000000a00 */
[----:B0-----:R-:W-:-:S05]  /*09c0*/  IMAD.WIDE R2, R0, 0x4, R2 ;  /* 0x0000000400027825 */ /* 0x001fca00078e0202 */
[----:B------:R-:W-:Y:S01]  /*09d0*/  STG.E desc[UR8][R2.64], R10 ;  /* 0x0000000a02007986 */ /* 0x000fe2000c101908 */
[----:B------:R-:W-:Y:S05]  /*09e0*/  EXIT ;  /* 0x000000000000794d */ /* 0x000fea0003800000 */
.L_x_16:
        /* <DEDUP_REMOVED lines=9> */
.L_x_75:


//--------------------- .text._Z23calculateSumOfOutDegreePfS_ --------------------------
	.section	.text._Z23calculateSumOfOutDegreePfS_,"ax",@progbits
	.align	128
        .global         _Z23calculateSumOfOutDegreePfS_
        .type           _Z23calculateSumOfOutDegreePfS_,@function
        .size           _Z23calculateSumOfOutDegreePfS_,(.L_x_72 - _Z23calculateSumOfOutDegreePfS_)
        .other          _Z23calculateSumOfOutDegreePfS_,@"STO_CUDA_ENTRY STV_DEFAULT"
_Z23calculateSumOfOutDegreePfS_:
.text._Z23calculateSumOfOutDegreePfS_:
[----:B------:R-:W-:Y:S01]  /*0000*/  LDC R1, c[0x0][0x37c] ;  /* 0x0000df00ff017b82 */ /* 0x000fe20000000800 */
[----:B------:R-:W0:Y:S01]  /*0010*/  S2R R0, SR_CTAID.X ;  /* 0x0000000000007919 */ /* 0x000e220000002500 */
[----:B------:R-:W0:Y:S01]  /*0020*/  LDCU UR4, c[0x0][0x360] ;  /* 0x00006c00ff0477ac */ /* 0x000e220008000800 */
[----:B------:R-:W0:Y:S02]  /*0030*/  S2R R3, SR_TID.X ;  /* 0x0000000000037919 */ /* 0x000e240000002100 */
[----:B0-----:R-:W-:-:S05]  /*0040*/  IMAD R0, R0, UR4, R3 ;  /* 0x0000000400007c24 */ /* 0x001fca000f8e0203 */
[----:B------:R-:W-:-:S13]  /*0050*/  ISETP.GT.AND P0, PT, R0, 0x3e7, PT ;  /* 0x000003e70000780c */ /* 0x000fda0003f04270 */
[----:B------:R-:W-:Y:S05]  /*0060*/  @P0 EXIT ;  /* 0x000000000000094d */ /* 0x000fea0003800000 */
[----:B------:R-:W0:Y:S01]  /*0070*/  LDC.64 R2, c[0x0][0x388] ;  /* 0x0000e200ff027b82 */ /* 0x000e220000000a00 */
[----:B------:R-:W-:Y:S01]  /*0080*/  IMAD R5, R0, 0x3e8, RZ ;  /* 0x000003e800057824 */ /* 0x000fe200078e02ff */
[----:B------:R-:W1:Y:S01]  /*0090*/  LDCU.64 UR6, c[0x0][0x358] ;  /* 0x00006b00ff0677ac */ /* 0x000e620008000a00 */
[----:B------:R-:W-:Y:S01]  /*00a0*/  IMAD.MOV.U32 R6, RZ, RZ, RZ ;  /* 0x000000ffff067224 */ /* 0x000fe200078e00ff */
[----:B------:R-:W-:Y:S01]  /*00b0*/  UMOV UR4, URZ ;  /* 0x000000ff00047c82 */ /* 0x000fe20008000000 */
[----:B0-----:R-:W-:-:S03]  /*00c0*/  IMAD.WIDE R2, R5, 0x4, R2 ;  /* 0x0000000405027825 */ /* 0x001fc600078e0202 */
[----:B------:R-:W-:-:S04]  /*00d0*/  IADD3 R4, P0, PT, R2, 0x10, RZ ;  /* 0x0000001002047810 */ /* 0x000fc80007f1e0ff */
[----:B------:R-:W-:Y:S01]  /*00e0*/  MOV R2, R4 ;  /* 0x0000000400027202 */ /* 0x000fe20000000f00 */
[----:B------:R-:W-:-:S04]  /*00f0*/  IMAD.X R5, RZ, RZ, R3, P0 ;  /* 0x000000ffff057224 */ /* 0x000fc800000e0603 */
[----:B-1----:R-:W-:-:S07]  /*0100*/  IMAD.MOV.U32 R3, RZ, RZ, R5 ;  /* 0x000000ffff037224 */ /* 0x002fce00078e0005 */
.L_x_17:
[----:B------:R-:W2:Y:S04]  /*0110*/  LDG.E R13, desc[UR6][R2.64+-0x10] ;  /* 0xfffff006020d7981 */ /* 0x000ea8000c1e1900 */
[----:B------:R-:W3:Y:S04]  /*0120*/  LDG.E R17, desc[UR6][R2.64+-0xc] ;  /* 0xfffff40602117981 */ /* 0x000ee8000c1e1900 */
        /* <DEDUP_REMOVED lines=10> */
[----:B0-----:R-:W-:-:S03]  /*01d0*/  I2FP.F32.S32 R6, R6 ;  /* 0x0000000600067245 */ /* 0x001fc60000201400 */
[----:B------:R-:W5:Y:S02]  /*01e0*/  LDG.E R0, desc[UR6][R2.64+0x20] ;  /* 0x0000200602007981 */ /* 0x000f64000c1e1900 */
[----:B--2---:R-:W-:Y:S02]  /*01f0*/  FADD R18, R13, R6 ;  /* 0x000000060d127221 */ /* 0x004fe40000000000 */
[----:B------:R-:W2:Y:S04]  /*0200*/  LDG.E R6, desc[UR6][R2.64+0x24] ;  /* 0x0000240602067981 */ /* 0x000ea8000c1e1900 */
[----:B------:R-:W0:Y:S01]  /*0210*/  F2I.TRUNC.NTZ R18, R18 ;  /* 0x0000001200127305 */ /* 0x000e22000020f100 */
[----:B------:R-:W2:Y:S01]  /*0220*/  LDG.E R13, desc[UR6][R2.64+0x28] ;  /* 0x00002806020d7981 */ /* 0x000ea2000c1e1900 */
[----:B0-----:R-:W-:-:S05]  /*0230*/  I2FP.F32.S32 R20, R18 ;  /* 0x0000001200147245 */ /* 0x001fca0000201400 */
[----:B---3--:R-:W-:Y:S02]  /*0240*/  FADD R20, R17, R20 ;  /* 0x0000001411147221 */ /* 0x008fe40000000000 */
[----:B------:R-:W3:Y:S04]  /*0250*/  LDG.E R17, desc[UR6][R2.64+0x2c] ;  /* 0x00002c0602117981 */ /* 0x000ee8000c1e1900 */
[----:B------:R-:W0:Y:S02]  /*0260*/  F2I.TRUNC.NTZ R20, R20 ;  /* 0x0000001400147305 */ /* 0x000e24000020f100 */
[----:B0-----:R-:W-:-:S05]  /*0270*/  I2FP.F32.S32 R22, R20 ;  /* 0x0000001400167245 */ /* 0x001fca0000201400 */
[----:B----4-:R-:W-:-:S06]  /*0280*/  FADD R19, R19, R22 ;  /* 0x0000001613137221 */ /* 0x010fcc0000000000 */
[----:B------:R-:W0:Y:S02]  /*0290*/  F2I.TRUNC.NTZ R19, R19 ;  /* 0x0000001300137305 */ /* 0x000e24000020f100 */
[----:B0-----:R-:W-:-:S05]  /*02a0*/  I2FP.F32.S32 R21, R19 ;  /* 0x0000001300157245 */ /* 0x001fca0000201400 */
[----:B-----5:R-:W-:Y:S02]  /*02b0*/  FADD R21, R16, R21 ;  /* 0x0000001510157221 */ /* 0x020fe40000000000 */
[----:B------:R-:W4:Y:S04]  /*02c0*/  LDG.E R16, desc[UR6][R2.64+0x30] ;  /* 0x0000300602107981 */ /* 0x000f28000c1e1900 */
[----:B------:R-:W0:Y:S02]  /*02d0*/  F2I.TRUNC.NTZ R21, R21 ;  /* 0x0000001500157305 */ /* 0x000e24000020f100 */
[----:B0-----:R-:W-:-:S05]  /*02e0*/  I2FP.F32.S32 R18, R21 ;  /* 0x0000001500127245 */ /* 0x001fca0000201400 */
[----:B------:R-:W-:Y:S02]  /*02f0*/  FADD R18, R15, R18 ;  /* 0x000000120f127221 */ /* 0x000fe40000000000 */
[----:B------:R-:W5:Y:S04]  /*0300*/  LDG.E R15, desc[UR6][R2.64+0x34] ;  /* 0x00003406020f7981 */ /* 0x000f68000c1e1900 */
        /* <DEDUP_REMOVED lines=21> */
[----:B0-----:R-:W-:Y:S02]  /*0460*/  I2FP.F32.S32 R19, R18 ;  /* 0x0000001200137245 */ /* 0x001fe40000201400 */
[----:B------:R-:W5:Y:S03]  /*0470*/  LDG.E R18, desc[UR6][R2.64+0x54] ;  /* 0x0000540602127981 */ /* 0x000f66000c1e1900 */
[----:B------:R-:W-:-:S02]  /*0480*/  FADD R19, R8, R19 ;  /* 0x0000001308137221 */ /* 0x000fc40000000000 */
[----:B------:R-:W5:Y:S04]  /*0490*/  LDG.E R8, desc[UR6][R2.64+0x4c] ;  /* 0x00004c0602087981 */ /* 0x000f68000c1e1900 */
[----:B------:R-:W0:Y:S02]  /*04a0*/  F2I.TRUNC.NTZ R19, R19 ;  /* 0x0000001300137305 */ /* 0x000e24000020f100 */
[----:B0-----:R-:W-:Y:S02]  /*04b0*/  I2FP.F32.S32 R20, R19 ;  /* 0x0000001300147245 */ /* 0x001fe40000201400 */
[----:B------:R-:W5:Y:S03]  /*04c0*/  LDG.E R19, desc[UR6][R2.64+0x58] ;  /* 0x0000580602137981 */ /* 0x000f66000c1e1900 */
[----:B------:R-:W-:-:S02]  /*04d0*/  FADD R20, R7, R20 ;  /* 0x0000001407147221 */ /* 0x000fc40000000000 */
[----:B------:R-:W5:Y:S04]  /*04e0*/  LDG.E R7, desc[UR6][R2.64+0x50] ;  /* 0x0000500602077981 */ /* 0x000f68000c1e1900 */
[----:B------:R-:W0:Y:S02]  /*04f0*/  F2I.TRUNC.NTZ R20, R20 ;  /* 0x0000001400147305 */ /* 0x000e24000020f100 */
[----:B0-----:R-:W-:-:S05]  /*0500*/  I2FP.F32.S32 R21, R20 ;  /* 0x0000001400157245 */ /* 0x001fca0000201400 */
[----:B------:R-:W-:-:S06]  /*0510*/  FADD R0, R0, R21 ;  /* 0x0000001500007221 */ /* 0x000fcc0000000000 */
[----:B------:R-:W0:Y:S02]  /*0520*/  F2I.TRUNC.NTZ R0, R0 ;  /* 0x0000000000007305 */ /* 0x000e24000020f100 */
[----:B0-----:R-:W-:-:S05]  /*0530*/  I2FP.F32.S32 R21, R0 ;  /* 0x0000000000157245 */ /* 0x001fca0000201400 */
[----:B--2---:R-:W-:-:S06]  /*0540*/  FADD R6, R6, R21 ;  /* 0x0000001506067221 */ /* 0x004fcc0000000000 */
[----:B------:R-:W0:Y:S02]  /*0550*/  F2I.TRUNC.NTZ R6, R6 ;  /* 0x0000000600067305 */ /* 0x000e24000020f100 */
[----:B0-----:R-:W-:-:S05]  /*0560*/  I2FP.F32.S32 R22, R6 ;  /* 0x0000000600167245 */ /* 0x001fca0000201400 */
[----:B------:R-:W-:Y:S02]  /*0570*/  FADD R22, R13, R22 ;  /* 0x000000160d167221 */ /* 0x000fe40000000000 */
[----:B------:R-:W2:Y:S04]  /*0580*/  LDG.E R13, desc[UR6][R2.64+0x5c] ;  /* 0x00005c06020d7981 */ /* 0x000ea8000c1e1900 */
[----:B------:R-:W0:Y:S02]  /*0590*/  F2I.TRUNC.NTZ R22, R22 ;  /* 0x0000001600167305 */ /* 0x000e24000020f100 */
[----:B0-----:R-:W-:-:S05]  /*05a0*/  I2FP.F32.S32 R20, R22 ;  /* 0x0000001600147245 */ /* 0x001fca0000201400 */
[----:B---3--:R-:W-:Y:S02]  /*05b0*/  FADD R20, R17, R20 ;  /* 0x0000001411147221 */ /* 0x008fe40000000000 */
[----:B------:R-:W3:Y:S04]  /*05c0*/  LDG.E R17, desc[UR6][R2.64+0x60] ;  /* 0x0000600602117981 */ /* 0x000ee8000c1e1900 */
[----:B------:R-:W0:Y:S02]  /*05d0*/  F2I.TRUNC.NTZ R20, R20 ;  /* 0x0000001400147305 */ /* 0x000e24000020f100 */
[----:B0-----:R-:W-:-:S05]  /*05e0*/  I2FP.F32.S32 R21, R20 ;  /* 0x0000001400157245 */ /* 0x001fca0000201400 */
[----:B----4-:R-:W-:Y:S02]  /*05f0*/  FADD R21, R16, R21 ;  /* 0x0000001510157221 */ /* 0x010fe40000000000 */
[----:B------:R-:W4:Y:S04]  /*0600*/  LDG.E R16, desc[UR6][R2.64+0x64] ;  /* 0x0000640602107981 */ /* 0x000f28000c1e1900 */
[----:B------:R-:W0:Y:S02]  /*0610*/  F2I.TRUNC.NTZ R21, R21 ;  /* 0x0000001500157305 */ /* 0x000e24000020f100 */
[----:B0-----:R-:W-:-:S05]  /*0620*/  I2FP.F32.S32 R0, R21 ;  /* 0x0000001500007245 */ /* 0x001fca0000201400 */
[----:B-----5:R-:W-:Y:S02]  /*0630*/  FADD R0, R15, R0 ;  /* 0x000000000f007221 */ /* 0x020fe40000000000 */
        /* <DEDUP_REMOVED lines=25> */
[----:B------:R-:W-:-:S06]  /*07d0*/  FADD R23, R8, R23 ;  /* 0x0000001708177221 */ /* 0x000fcc0000000000 */
[----:B------:R-:W0:Y:S02]  /*07e0*/  F2I.TRUNC.NTZ R23, R23 ;  /* 0x0000001700177305 */ /* 0x000e24000020f100 */
[----:B0-----:R-:W-:-:S05]  /*07f0*/  I2FP.F32.S32 R8, R23 ;  /* 0x0000001700087245 */ /* 0x001fca0000201400 */
[----:B------:R-:W-:Y:S02]  /*0800*/  FADD R20, R7, R8 ;  /* 0x0000000807147221 */ /* 0x000fe40000000000 */
[----:B------:R-:W5:Y:S04]  /*0810*/  LDG.E R7, desc[UR6][R2.64+0x84] ;  /* 0x0000840602077981 */ /* 0x000f68000c1e1900 */
[----:B------:R-:W0:Y:S01]  /*0820*/  F2I.TRUNC.NTZ R20, R20 ;  /* 0x0000001400147305 */ /* 0x000e22000020f100 */
[----:B------:R-:W5:Y:S01]  /*0830*/  LDG.E R8, desc[UR6][R2.64+0x88] ;  /* 0x0000880602087981 */ /* 0x000f62000c1e1900 */
[----:B0-----:R-:W-:-:S05]  /*0840*/  I2FP.F32.S32 R21, R20 ;  /* 0x0000001400157245 */ /* 0x001fca0000201400 */
[----:B------:R-:W-:-:S06]  /*0850*/  FADD R18, R18, R21 ;  /* 0x0000001512127221 */ /* 0x000fcc0000000000 */
        /* <DEDUP_REMOVED lines=8> */
[----:B---3--:R-:W-:-:S06]  /*08e0*/  FADD R17, R17, R20 ;  /* 0x0000001411117221 */ /* 0x008fcc0000000000 */
[----:B------:R-:W0:Y:S02]  /*08f0*/  F2I.TRUNC.NTZ R17, R17 ;  /* 0x0000001100117305 */ /* 0x000e24000020f100 */
[----:B0-----:R-:W-:-:S05]  /*0900*/  I2FP.F32.S32 R21, R17 ;  /* 0x0000001100157245 */ /* 0x001fca0000201400 */
[----:B----4-:R-:W-:-:S06]  /*0910*/  FADD R16, R16, R21 ;  /* 0x0000001510107221 */ /* 0x010fcc0000000000 */
[----:B------:R-:W0:Y:S02]  /*0920*/  F2I.TRUNC.NTZ R16, R16 ;  /* 0x0000001000107305 */ /* 0x000e24000020f100 */
[----:B0-----:R-:W-:-:S05]  /*0930*/  I2FP.F32.S32 R18, R16 ;  /* 0x0000001000127245 */ /* 0x001fca0000201400 */
[----:B-----5:R-:W-:-:S06]  /*0940*/  FADD R15, R15, R18 ;  /* 0x000000120f0f7221 */ /* 0x020fcc0000000000 */
[----:B------:R-:W0:Y:S02]  /*0950*/  F2I.TRUNC.NTZ R15, R15 ;  /* 0x0000000f000f7305 */ /* 0x000e24000020f100 */
[----:B0-----:R-:W-:-:S05]  /*0960*/  I2FP.F32.S32 R19, R15 ;  /* 0x0000000f00137245 */ /* 0x001fca0000201400 */
[----:B------:R-:W-:-:S04]  /*0970*/  FADD R19, R14, R19 ;  /* 0x000000130e137221 */ /* 0x000fc80000000000 */
[----:B------:R-:W0:Y:S02]  /*0980*/  F2I.TRUNC.NTZ R13, R19 ;  /* 0x00000013000d7305 */ /* 0x000e24000020f100 */
[----:B0-----:R-:W-:-:S05]  /*0990*/  I2FP.F32.S32 R13, R13 ;  /* 0x0000000d000d7245 */ /* 0x001fca0000201400 */
[----:B------:R-:W-:-:S06]  /*09a0*/  FADD R12, R12, R13 ;  /* 0x0000000d0c0c7221 */ /* 0x000fcc0000000000 */
        /* <DEDUP_REMOVED lines=18> */
[----:B------:R-:W0:Y:S01]  /*0ad0*/  F2I.TRUNC.NTZ R8, R8 ;  /* 0x0000000800087305 */ /* 0x000e22000020f100 */
[----:B------:R-:W-:Y:S01]  /*0ae0*/  UIADD3 UR4, UPT, UPT, UR4, 0x28, URZ ;  /* 0x0000002804047890 */ /* 0x000fe2000fffe0ff */
[----:B0-----:R-:W-:-:S05]  /*0af0*/  I2FP.F32.S32 R6, R8 ;  /* 0x0000000800067245 */ /* 0x001fca0000201400 */
[----:B------:R-:W-:Y:S01]  /*0b00*/  FADD R6, R9, R6 ;  /* 0x0000000609067221 */ /* 0x000fe20000000000 */
[----:B------:R-:W-:-:S05]  /*0b10*/  UISETP.NE.AND UP0, UPT, UR4, 0x3e8, UPT ;  /* 0x000003e80400788c */ /* 0x000fca000bf05270 */
[----:B------:R-:W0:Y:S01]  /*0b20*/  F2I.TRUNC.NTZ R6, R6 ;  /* 0x0000000600067305 */ /* 0x000e22000020f100 */
[----:B------:R-:W-:-:S05]  /*0b30*/  IADD3 R2, P0, PT, R2, 0xa0, RZ ;  /* 0x000000a002027810 */ /* 0x000fca0007f1e0ff */
[----:B------:R-:W-:Y:S01]  /*0b40*/  IMAD.X R3, RZ, RZ, R3, P0 ;  /* 0x000000ffff037224 */ /* 0x000fe200000e0603 */
[----:B------:R-:W-:Y:S07]  /*0b50*/  BRA.U UP0, `(.L_x_17) ;  /* 0xfffffff5006c7547 */ /* 0x000fee000b83ffff */
[----:B0-----:R-:W-:Y:S01]  /*0b60*/  I2FP.F32.S32 R3, R6 ;  /* 0x0000000600037245 */ /* 0x001fe20000201400 */
[----:B------:R-:W-:-:S06]  /*0b70*/  UMOV UR4, URZ ;  /* 0x000000ff00047c82 */ /* 0x000fcc0008000000 */
.L_x_58:
[----:B------:R-:W-:Y:S01]  /*0b80*/  ISETP.NE.AND P0, PT, R6, RZ, PT ;  /* 0x000000ff0600720c */ /* 0x000fe20003f05270 */
[----:B------:R-:W-:Y:S01]  /*0b90*/  UIADD3 UR4, UPT, UPT, UR4, 0x8, URZ ;  /* 0x0000000804047890 */ /* 0x000fe2000fffe0ff */
[----:B------:R-:W-:Y:S03]  /*0ba0*/  BSSY.RECONVERGENT B2, `(.L_x_18) ;  /* 0x0000014000027945 */ /* 0x000fe60003800200 */
[----:B------:R-:W-:-:S08]  /*0bb0*/  UISETP.NE.AND UP0, UPT, UR4, 0x3e8, UPT ;  /* 0x000003e80400788c */ /* 0x000fd0000bf05270 */
[----:B------:R-:W-:Y:S05]  /*0bc0*/  @!P0 BRA `(.L_x_19) ;  /* 0x00000000003c8947 */ /* 0x000fea0003800000 */
[----:B------:R-:W2:Y:S01]  /*0bd0*/  LDG.E R0, desc[UR6][R4.64+-0x10] ;  /* 0xfffff00604007981 */ /* 0x000ea2000c1e1900 */
[----:B------:R-:W0:Y:S01]  /*0be0*/  MUFU.RCP R2, R3 ;  /* 0x0000000300027308 */ /* 0x000e220000001000 */
[----:B------:R-:W-:Y:S01]  /*0bf0*/  BSSY.RECONVERGENT B3, `(.L_x_20) ;  /* 0x000000a000037945 */ /* 0x000fe20003800200 */
[----:B0-----:R-:W-:-:S04]  /*0c00*/  FFMA R7, -R3, R2, 1 ;  /* 0x3f80000003077423 */ /* 0x001fc80000000102 */
[----:B------:R-:W-:Y:S02]  /*0c10*/  FFMA R7, R2, R7, R2 ;  /* 0x0000000702077223 */ /* 0x000fe40000000002 */
[----:B--2---:R-:W0:Y:S02]  /*0c20*/  FCHK P0, R0, R3 ;  /* 0x0000000300007302 */ /* 0x004e240000000000 */
[----:B------:R-:W-:-:S04]  /*0c30*/  FFMA R2, R0, R7, RZ ;  /* 0x0000000700027223 */ /* 0x000fc800000000ff */
[----:B------:R-:W-:-:S04]  /*0c40*/  FFMA R8, -R3, R2, R0 ;  /* 0x0000000203087223 */ /* 0x000fc80000000100 */
[----:B------:R-:W-:Y:S01]  /*0c50*/  FFMA R7, R7, R8, R2 ;  /* 0x0000000807077223 */ /* 0x000fe20000000002 */
[----:B0-----:R-:W-:Y:S06]  /*0c60*/  @!P0 BRA `(.L_x_21) ;  /* 0x0000000000088947 */ /* 0x001fec0003800000 */
[----:B------:R-:W-:-:S07]  /*0c70*/  MOV R2, 0xc90 ;  /* 0x00000c9000027802 */ /* 0x000fce0000000f00 */
[----:B------:R-:W-:Y:S05]  /*0c80*/  CALL.REL.NOINC `($__internal_1_$__cuda_sm3x_div_rn_noftz_f32_slowpath) ;  /* 0x0000000800907944 */ /* 0x000fea0003c00000 */
.L_x_21:
[----:B------:R-:W-:Y:S05]  /*0c90*/  BSYNC.RECONVERGENT B3 ;  /* 0x0000000000037941 */ /* 0x000fea0003800200 */
.L_x_20:
[----:B------:R1:W-:Y:S01]  /*0ca0*/  STG.E desc[UR6][R4.64+-0x10], R7 ;  /* 0xfffff00704007986 */ /* 0x0003e2000c101906 */
[----:B------:R-:W-:Y:S05]  /*0cb0*/  BRA `(.L_x_22) ;  /* 0x0000000000087947 */ /* 0x000fea0003800000 */
.L_x_19:
[----:B------:R-:W-:-:S05]  /*0cc0*/  HFMA2 R7, -RZ, RZ, 0.81396484375, 0.000785350799560546875 ;  /* 0x3a83126fff077431 */ /* 0x000fca00000001ff */
[----:B------:R0:W-:Y:S02]  /*0cd0*/  STG.E desc[UR6][R4.64+-0x10], R7 ;  /* 0xfffff00704007986 */ /* 0x0001e4000c101906 */
.L_x_22:
[----:B------:R-:W-:Y:S05]  /*0ce0*/  BSYNC.RECONVERGENT B2 ;  /* 0x0000000000027941 */ /* 0x000fea0003800200 */
.L_x_18:
[----:B------:R-:W-:Y:S01]  /*0cf0*/  ISETP.NE.AND P0, PT, R6, RZ, PT ;  /* 0x000000ff0600720c */ /* 0x000fe20003f05270 */
[----:B------:R-:W-:-:S12]  /*0d00*/  BSSY.RECONVERGENT B2, `(.L_x_23) ;  /* 0x0000014000027945 */ /* 0x000fd80003800200 */
[----:B------:R-:W-:Y:S05]  /*0d10*/  @!P0 BRA `(.L_x_24) ;  /* 0x0000000000408947 */ /* 0x000fea0003800000 */
[----:B------:R-:W2:Y:S01]  /*0d20*/  LDG.E R8, desc[UR6][R4.64+-0xc] ;  /* 0xfffff40604087981 */ /* 0x000ea2000c1e1900 */
[----:B------:R-:W0:Y:S01]  /*0d30*/  MUFU.RCP R0, R3 ;  /* 0x0000000300007308 */ /* 0x000e220000001000 */
[----:B------:R-:W-:Y:S01]  /*0d40*/  BSSY.RECONVERGENT B3, `(.L_x_25) ;  /* 0x000000b000037945 */ /* 0x000fe20003800200 */
[----:B01----:R-:W-:-:S04]  /*0d50*/  FFMA R7, -R3, R0, 1 ;  /* 0x3f80000003077423 */ /* 0x003fc80000000100 */
[----:B------:R-:W-:Y:S02]  /*0d60*/  FFMA R0, R0, R7, R0 ;  /* 0x0000000700007223 */ /* 0x000fe40000000000 */
[----:B--2---:R-:W0:Y:S02]  /*0d70*/  FCHK P0, R8, R3 ;  /* 0x0000000308007302 */ /* 0x004e240000000000 */
[----:B------:R-:W-:-:S04]  /*0d80*/  FFMA R2, R0, R8, RZ ;  /* 0x0000000800027223 */ /* 0x000fc800000000ff */
[----:B------:R-:W-:-:S04]  /*0d90*/  FFMA R7, -R3, R2, R8 ;  /* 0x0000000203077223 */ /* 0x000fc80000000108 */
[----:B------:R-:W-:Y:S01]  /*0da0*/  FFMA R7, R0, R7, R2 ;  /* 0x0000000700077223 */ /* 0x000fe20000000002 */
[----:B0-----:R-:W-:Y:S06]  /*0db0*/  @!P0 BRA `(.L_x_26) ;  /* 0x00000000000c8947 */ /* 0x001fec0003800000 */
[----:B------:R-:W-:Y:S01]  /*0dc0*/  IMAD.MOV.U32 R0, RZ, RZ, R8 ;  /* 0x000000ffff007224 */ /* 0x000fe200078e0008 */
[----:B------:R-:W-:-:S07]  /*0dd0*/  MOV R2, 0xdf0 ;  /* 0x00000df000027802 */ /* 0x000fce0000000f00 */
[----:B------:R-:W-:Y:S05]  /*0de0*/  CALL.REL.NOINC `($__internal_1_$__cuda_sm3x_div_rn_noftz_f32_slowpath) ;  /* 0x0000000800387944 */ /* 0x000fea0003c00000 */
.L_x_26:
[----:B------:R-:W-:Y:S05]  /*0df0*/  BSYNC.RECONVERGENT B3 ;  /* 0x0000000000037941 */ /* 0x000fea0003800200 */
.L_x_25:
[----:B------:R1:W-:Y:S01]  /*0e00*/  STG.E desc[UR6][R4.64+-0xc], R7 ;  /* 0xfffff40704007986 */ /* 0x0003e2000c101906 */
[----:B------:R-:W-:Y:S05]  /*0e10*/  BRA `(.L_x_27) ;  /* 0x0000000000087947 */ /* 0x000fea0003800000 */
.L_x_24:
[----:B01----:R-:W-:-:S05]  /*0e20*/  IMAD.MOV.U32 R7, RZ, RZ, 0x3a83126f ;  /* 0x3a83126fff077424 */ /* 0x003fca00078e00ff */
[----:B------:R0:W-:Y:S02]  /*0e30*/  STG.E desc[UR6][R4.64+-0xc], R7 ;  /* 0xfffff40704007986 */ /* 0x0001e4000c101906 */
.L_x_27:
[----:B------:R-:W-:Y:S05]  /*0e40*/  BSYNC.RECONVERGENT B2 ;  /* 0x0000000000027941 */ /* 0x000fea0003800200 */
.L_x_23:
        /* <DEDUP_REMOVED lines=13> */
[----:B------:R-:W-:Y:S02]  /*0f20*/  MOV R0, R8 ;  /* 0x0000000800007202 */ /* 0x000fe40000000f00 */
[----:B------:R-:W-:-:S07]  /*0f30*/  MOV R2, 0xf50 ;  /* 0x00000f5000027802 */ /* 0x000fce0000000f00 */
[----:B------:R-:W-:Y:S05]  /*0f40*/  CALL.REL.NOINC `($__internal_1_$__cuda_sm3x_div_rn_noftz_f32_slowpath) ;  /* 0x0000000400e07944 */ /* 0x000fea0003c00000 */
.L_x_31:
[----:B------:R-:W-:Y:S05]  /*0f50*/  BSYNC.RECONVERGENT B3 ;  /* 0x0000000000037941 */ /* 0x000fea0003800200 */
.L_x_30:
[----:B------:R1:W-:Y:S01]  /*0f60*/  STG.E desc[UR6][R4.64+-0x8], R7 ;  /* 0xfffff80704007986 */ /* 0x0003e2000c101906 */
[----:B------:R-:W-:Y:S05]  /*0f70*/  BRA `(.L_x_32) ;  /* 0x0000000000087947 */ /* 0x000fea0003800000 */
.L_x_29:
[----:B01----:R-:W-:-:S05]  /*0f80*/  IMAD.MOV.U32 R7, RZ, RZ, 0x3a83126f ;  /* 0x3a83126fff077424 */ /* 0x003fca00078e00ff */
[----:B------:R0:W-:Y:S02]  /*0f90*/  STG.E desc[UR6][R4.64+-0x8], R7 ;  /* 0xfffff80704007986 */ /* 0x0001e4000c101906 */
.L_x_32:
[----:B------:R-:W-:Y:S05]  /*0fa0*/  BSYNC.RECONVERGENT B2 ;  /* 0x0000000000027941 */ /* 0x000fea0003800200 */
.L_x_28:
        /* <DEDUP_REMOVED lines=16> */
.L_x_36:
[----:B------:R-:W-:Y:S05]  /*10b0*/  BSYNC.RECONVERGENT B3 ;  /* 0x0000000000037941 */ /* 0x000fea0003800200 */
.L_x_35:
[----:B------:R1:W-:Y:S01]  /*10c0*/  STG.E desc[UR6][R4.64+-0x4], R7 ;  /* 0xfffffc0704007986 */ /* 0x0003e2000c101906 */
[----:B------:R-:W-:Y:S05]  /*10d0*/  BRA `(.L_x_37) ;  /* 0x0000000000087947 */ /* 0x000fea0003800000 */
.L_x_34:
[----:B01----:R-:W-:-:S05]  /*10e0*/  HFMA2 R7, -RZ, RZ, 0.81396484375, 0.000785350799560546875 ;  /* 0x3a83126fff077431 */ /* 0x003fca00000001ff */
[----:B------:R0:W-:Y:S02]  /*10f0*/  STG.E desc[UR6][R4.64+-0x4], R7 ;  /* 0xfffffc0704007986 */ /* 0x0001e4000c101906 */
.L_x_37:
[----:B------:R-:W-:Y:S05]  /*1100*/  BSYNC.RECONVERGENT B2 ;  /* 0x0000000000027941 */ /* 0x000fea0003800200 */
.L_x_33:
        /* <DEDUP_REMOVED lines=16> */
.L_x_41:
[----:B------:R-:W-:Y:S05]  /*1210*/  BSYNC.RECONVERGENT B3 ;  /* 0x0000000000037941 */ /* 0x000fea0003800200 */
.L_x_40:
[----:B------:R1:W-:Y:S01]  /*1220*/  STG.E desc[UR6][R4.64], R7 ;  /* 0x0000000704007986 */ /* 0x0003e2000c101906 */
[----:B------:R-:W-:Y:S05]  /*1230*/  BRA `(.L_x_42) ;  /* 0x0000000000087947 */ /* 0x000fea0003800000 */
.L_x_39:
[----:B01----:R-:W-:-:S05]  /*1240*/  IMAD.MOV.U32 R7, RZ, RZ, 0x3a83126f ;  /* 0x3a83126fff077424 */ /* 0x003fca00078e00ff */
[----:B------:R0:W-:Y:S02]  /*1250*/  STG.E desc[UR6][R4.64], R7 ;  /* 0x0000000704007986 */ /* 0x0001e4000c101906 */
.L_x_42:
[----:B------:R-:W-:Y:S05]  /*1260*/  BSYNC.RECONVERGENT B2 ;  /* 0x0000000000027941 */ /* 0x000fea0003800200 */
.L_x_38:
        /* <DEDUP_REMOVED lines=16> */
.L_x_46:
[----:B------:R-:W-:Y:S05]  /*1370*/  BSYNC.RECONVERGENT B3 ;  /* 0x0000000000037941 */ /* 0x000fea0003800200 */
.L_x_45:
[----:B------:R1:W-:Y:S01]  /*1380*/  STG.E desc[UR6][R4.64+0x4], R7 ;  /* 0x0000040704007986 */ /* 0x0003e2000c101906 */
[----:B------:R-:W-:Y:S05]  /*1390*/  BRA `(.L_x_47) ;  /* 0x0000000000087947 */ /* 0x000fea0003800000 */
.L_x_44:
[----:B01----:R-:W-:-:S05]  /*13a0*/  IMAD.MOV.U32 R7, RZ, RZ, 0x3a83126f ;  /* 0x3a83126fff077424 */ /* 0x003fca00078e00ff */
[----:B------:R0:W-:Y:S02]  /*13b0*/  STG.E desc[UR6][R4.64+0x4], R7 ;  /* 0x0000040704007986 */ /* 0x0001e4000c101906 */
.L_x_47:
[----:B------:R-:W-:Y:S05]  /*13c0*/  BSYNC.RECONVERGENT B2 ;  /* 0x0000000000027941 */ /* 0x000fea0003800200 */
.L_x_43:
        /* <DEDUP_REMOVED lines=16> */
.L_x_51:
[----:B------:R-:W-:Y:S05]  /*14d0*/  BSYNC.RECONVERGENT B3 ;  /* 0x0000000000037941 */ /* 0x000fea0003800200 */
.L_x_50:
[----:B------:R1:W-:Y:S01]  /*14e0*/  STG.E desc[UR6][R4.64+0x8], R7 ;  /* 0x0000080704007986 */ /* 0x0003e2000c101906 */
[----:B------:R-:W-:Y:S05]  /*14f0*/  BRA `(.L_x_52) ;  /* 0x0000000000087947 */ /* 0x000fea0003800000 */
.L_x_49:
[----:B01----:R-:W-:-:S05]  /*1500*/  HFMA2 R7, -RZ, RZ, 0.81396484375, 0.000785350799560546875 ;  /* 0x3a83126fff077431 */ /* 0x003fca00000001ff */
[----:B------:R0:W-:Y:S02]  /*1510*/  STG.E desc[UR6][R4.64+0x8], R7 ;  /* 0x0000080704007986 */ /* 0x0001e4000c101906 */
.L_x_52:
[----:B------:R-:W-:Y:S05]  /*1520*/  BSYNC.RECONVERGENT B2 ;  /* 0x0000000000027941 */ /* 0x000fea0003800200 */
.L_x_48:
        /* <DEDUP_REMOVED lines=16> */
.L_x_56:
[----:B------:R-:W-:Y:S05]  /*1630*/  BSYNC.RECONVERGENT B3 ;  /* 0x0000000000037941 */ /* 0x000fea0003800200 */
.L_x_55:
[----:B------:R1:W-:Y:S01]  /*1640*/  STG.E desc[UR6][R4.64+0xc], R7 ;  /* 0x00000c0704007986 */ /* 0x0003e2000c101906 */
[----:B------:R-:W-:Y:S05]  /*1650*/  BRA `(.L_x_57) ;  /* 0x0000000000087947 */ /* 0x000fea0003800000 */
.L_x_54:
[----:B01----:R-:W-:-:S05]  /*1660*/  IMAD.MOV.U32 R7, RZ, RZ, 0x3a83126f ;  /* 0x3a83126fff077424 */ /* 0x003fca00078e00ff */
[----:B------:R0:W-:Y:S02]  /*1670*/  STG.E desc[UR6][R4.64+0xc], R7 ;  /* 0x00000c0704007986 */ /* 0x0001e4000c101906 */
.L_x_57:
[----:B------:R-:W-:Y:S05]  /*1680*/  BSYNC.RECONVERGENT B2 ;  /* 0x0000000000027941 */ /* 0x000fea0003800200 */
.L_x_53:
[----:B01----:R-:W-:-:S04]  /*1690*/  IADD3 R4, P0, PT, R4, 0x20, RZ ;  /* 0x0000002004047810 */ /* 0x003fc80007f1e0ff */
[----:B------:R-:W-:Y:S01]  /*16a0*/  IADD3.X R5, PT, PT, RZ, R5, RZ, P0, !PT ;  /* 0x00000005ff057210 */ /* 0x000fe200007fe4ff */
[----:B------:R-:W-:Y:S08]  /*16b0*/  BRA.U UP0, `(.L_x_58) ;  /* 0xfffffff500307547 */ /* 0x000ff0000b83ffff */
[----:B------:R-:W-:Y:S05]  /*16c0*/  EXIT ;  /* 0x000000000000794d */ /* 0x000fea0003800000 */
        .weak           $__internal_1_$__cuda_sm3x_div_rn_noftz_f32_slowpath
        .type           $__internal_1_$__cuda_sm3x_div_rn_noftz_f32_slowpath,@function
        .size           $__internal_1_$__cuda_sm3x_div_rn_noftz_f32_slowpath,(.L_x_72 - $__internal_1_$__cuda_sm3x_div_rn_noftz_f32_slowpath)
$__internal_1_$__cuda_sm3x_div_rn_noftz_f32_slowpath:
[----:B------:R-:W-:Y:S01]  /*16d0*/  SHF.R.U32.HI R8, RZ, 0x17, R3 ;  /* 0x00000017ff087819 */ /* 0x000fe20000011603 */
[----:B------:R-:W-:Y:S01]  /*16e0*/  BSSY.RECONVERGENT B0, `(.L_x_59) ;  /* 0x0000063000007945 */ /* 0x000fe20003800200 */
[----:B------:R-:W-:Y:S02]  /*16f0*/  SHF.R.U32.HI R7, RZ, 0x17, R0 ;  /* 0x00000017ff077819 */ /* 0x000fe40000011600 */
[----:B------:R-:W-:Y:S02]  /*1700*/  LOP3.LUT R14, R8, 0xff, RZ, 0xc0, !PT ;  /* 0x000000ff080e7812 */ /* 0x000fe400078ec0ff */
[----:B------:R-:W-:Y:S02]  /*1710*/  LOP3.LUT R12, R7, 0xff, RZ, 0xc0, !PT ;  /* 0x000000ff070c7812 */ /* 0x000fe400078ec0ff */
[----:B------:R-:W-:Y:S01]  /*1720*/  MOV R7, R3 ;  /* 0x0000000300077202 */ /* 0x000fe20000000f00 */
[----:B------:R-:W-:Y:S02]  /*1730*/  VIADD R10, R14, 0xffffffff ;  /* 0xffffffff0e0a7836 */ /* 0x000fe40000000000 */
[----:B------:R-:W-:-:S03]  /*1740*/  VIADD R9, R12, 0xffffffff ;  /* 0xffffffff0c097836 */ /* 0x000fc60000000000 */
        /* <DEDUP_REMOVED lines=22> */
[----:B------:R-:W-:Y:S01]  /*18b0*/  @P0 MOV R8, RZ ;  /* 0x000000ff00080202 */ /* 0x000fe20000000f00 */
[----:B------:R-:W-:Y:S02]  /*18c0*/  @!P0 IMAD.MOV.U32 R8, RZ, RZ, -0x40 ;  /* 0xffffffc0ff088424 */ /* 0x000fe400078e00ff */
[----:B------:R-:W-:Y:S01]  /*18d0*/  @!P0 FFMA R0, R0, 1.84467440737095516160e+19, RZ ;  /* 0x5f80000000008823 */ /* 0x000fe200000000ff */
[----:B------:R-:W-:Y:S02]  /*18e0*/  @!P1 FFMA R7, R3, 1.84467440737095516160e+19, RZ ;  /* 0x5f80000003079823 */ /* 0x000fe400000000ff */
[----:B------:R-:W-:-:S07]  /*18f0*/  @!P1 IADD3 R8, PT, PT, R8, 0x40, RZ ;  /* 0x0000004008089810 */ /* 0x000fce0007ffe0ff */
.L_x_60:
[----:B------:R-:W-:Y:S01]  /*1900*/  LEA R10, R14, 0xc0800000, 0x17 ;  /* 0xc08000000e0a7811 */ /* 0x000fe200078eb8ff */
[----:B------:R-:W-:Y:S04]  /*1910*/  BSSY.RECONVERGENT B1, `(.L_x_65) ;  /* 0x0000036000017945 */ /* 0x000fe80003800200 */
[----:B------:R-:W-:Y:S01]  /*1920*/  IMAD.IADD R10, R7, 0x1, -R10 ;  /* 0x00000001070a7824 */ /* 0x000fe200078e0a0a */
[----:B------:R-:W-:-:S03]  /*1930*/  IADD3 R7, PT, PT, R12, -0x7f, RZ ;  /* 0xffffff810c077810 */ /* 0x000fc60007ffe0ff */
[----:B------:R-:W0:Y:S01]  /*1940*/  MUFU.RCP R9, R10 ;  /* 0x0000000a00097308 */ /* 0x000e220000001000 */
[----:B------:R-:W-:Y:S01]  /*1950*/  FADD.FTZ R11, -R10, -RZ ;  /* 0x800000ff0a0b7221 */ /* 0x000fe20000010100 */
[----:B------:R-:W-:-:S03]  /*1960*/  IMAD R0, R7, -0x800000, R0 ;  /* 0xff80000007007824 */ /* 0x000fc600078e0200 */
[----:B0-----:R-:W-:-:S04]  /*1970*/  FFMA R12, R9, R11, 1 ;  /* 0x3f800000090c7423 */ /* 0x001fc8000000000b */
[----:B------:R-:W-:-:S04]  /*1980*/  FFMA R16, R9, R12, R9 ;  /* 0x0000000c09107223 */ /* 0x000fc80000000009 */
[----:B------:R-:W-:-:S04]  /*1990*/  FFMA R9, R0, R16, RZ ;  /* 0x0000001000097223 */ /* 0x000fc800000000ff */
[----:B------:R-:W-:-:S04]  /*19a0*/  FFMA R12, R11, R9, R0 ;  /* 0x000000090b0c7223 */ /* 0x000fc80000000000 */
[----:B------:R-:W-:Y:S01]  /*19b0*/  FFMA R13, R16, R12, R9 ;  /* 0x0000000c100d7223 */ /* 0x000fe20000000009 */
[----:B------:R-:W-:-:S03]  /*19c0*/  IADD3 R9, PT, PT, R7, 0x7f, -R14 ;  /* 0x0000007f07097810 */ /* 0x000fc60007ffe80e */
[----:B------:R-:W-:Y:S02]  /*19d0*/  FFMA R12, R11, R13, R0 ;  /* 0x0000000d0b0c7223 */ /* 0x000fe40000000000 */
[----:B------:R-:W-:Y:S02]  /*19e0*/  IMAD.IADD R9, R9, 0x1, R8 ;  /* 0x0000000109097824 */ /* 0x000fe400078e0208 */
[----:B------:R-:W-:-:S05]  /*19f0*/  FFMA R0, R16, R12, R13 ;  /* 0x0000000c10007223 */ /* 0x000fca000000000d */
[----:B------:R-:W-:-:S04]  /*1a00*/  SHF.R.U32.HI R7, RZ, 0x17, R0 ;  /* 0x00000017ff077819 */ /* 0x000fc80000011600 */
[----:B------:R-:W-:-:S04]  /*1a10*/  LOP3.LUT R7, R7, 0xff, RZ, 0xc0, !PT ;  /* 0x000000ff07077812 */ /* 0x000fc800078ec0ff */
[----:B------:R-:W-:-:S05]  /*1a20*/  IADD3 R11, PT, PT, R7, R9, RZ ;  /* 0x00000009070b7210 */ /* 0x000fca0007ffe0ff */
        /* <DEDUP_REMOVED lines=11> */
[C---:B------:R-:W-:Y:S01]  /*1ae0*/  IADD3 R10, PT, PT, R11.reuse, 0x20, RZ ;  /* 0x000000200b0a7810 */ /* 0x040fe20007ffe0ff */
[CCC-:B------:R-:W-:Y:S01]  /*1af0*/  FFMA.RM R8, R16.reuse, R12.reuse, R13.reuse ;  /* 0x0000000c10087223 */ /* 0x1c0fe2000000400d */
[----:B------:R-:W-:Y:S02]  /*1b00*/  ISETP.NE.AND P2, PT, R11, RZ, PT ;  /* 0x000000ff0b00720c */ /* 0x000fe40003f45270 */
[----:B------:R-:W-:Y:S01]  /*1b10*/  LOP3.LUT R9, R7, 0x7fffff, RZ, 0xc0, !PT ;  /* 0x007fffff07097812 */ /* 0x000fe200078ec0ff */
[----:B------:R-:W-:Y:S01]  /*1b20*/  FFMA.RP R7, R16, R12, R13 ;  /* 0x0000000c10077223 */ /* 0x000fe2000000800d */
[----:B------:R-:W-:Y:S01]  /*1b30*/  ISETP.NE.AND P1, PT, R11, RZ, PT ;  /* 0x000000ff0b00720c */ /* 0x000fe20003f25270 */
[----:B------:R-:W-:Y:S01]  /*1b40*/  IMAD.MOV R11, RZ, RZ, -R11 ;  /* 0x000000ffff0b7224 */ /* 0x000fe200078e0a0b */
[----:B------:R-:W-:Y:S02]  /*1b50*/  LOP3.LUT R9, R9, 0x800000, RZ, 0xfc, !PT ;  /* 0x0080000009097812 */ /* 0x000fe400078efcff */
        /* <DEDUP_REMOVED lines=9> */
[----:B------:R-:W-:-:S04]  /*1bf0*/  LOP3.LUT R7, R7, R8, RZ, 0xc0, !PT ;  /* 0x0000000807077212 */ /* 0x000fc800078ec0ff */
[----:B------:R-:W-:-:S04]  /*1c00*/  IADD3 R7, PT, PT, R10, R7, RZ ;  /* 0x000000070a077210 */ /* 0x000fc80007ffe0ff */
[----:B------:R-:W-:Y:S01]  /*1c10*/  LOP3.LUT R0, R7, R0, RZ, 0xfc, !PT ;  /* 0x0000000007007212 */ /* 0x000fe200078efcff */
[----:B------:R-:W-:Y:S06]  /*1c20*/  BRA `(.L_x_68) ;  /* 0x0000000000107947 */ /* 0x000fec0003800000 */
.L_x_67:
[----:B------:R-:W-:-:S04]  /*1c30*/  LOP3.LUT R0, R0, 0x80000000, RZ, 0xc0, !PT ;  /* 0x8000000000007812 */ /* 0x000fc800078ec0ff */
[----:B------:R-:W-:Y:S01]  /*1c40*/  LOP3.LUT R0, R0, 0x7f800000, RZ, 0xfc, !PT ;  /* 0x7f80000000007812 */ /* 0x000fe200078efcff */
[----:B------:R-:W-:Y:S06]  /*1c50*/  BRA `(.L_x_68) ;  /* 0x0000000000047947 */ /* 0x000fec0003800000 */
.L_x_66:
[----:B------:R-:W-:-:S07]  /*1c60*/  IMAD R0, R9, 0x800000, R0 ;  /* 0x0080000009007824 */ /* 0x000fce00078e0200 */
.L_x_68:
[----:B------:R-:W-:Y:S05]  /*1c70*/  BSYNC.RECONVERGENT B1 ;  /* 0x0000000000017941 */ /* 0x000fea0003800200 */
.L_x_65:
[----:B------:R-:W-:Y:S05]  /*1c80*/  BRA `(.L_x_69) ;  /* 0x0000000000207947 */ /* 0x000fea0003800000 */
.L_x_64:
[----:B------:R-:W-:-:S04]  /*1c90*/  LOP3.LUT R0, R7, 0x80000000, R0, 0x48, !PT ;  /* 0x8000000007007812 */ /* 0x000fc800078e4800 */
[----:B------:R-:W-:Y:S01]  /*1ca0*/  LOP3.LUT R0, R0, 0x7f800000, RZ, 0xfc, !PT ;  /* 0x7f80000000007812 */ /* 0x000fe200078efcff */
[----:B------:R-:W-:Y:S06]  /*1cb0*/  BRA `(.L_x_69) ;  /* 0x0000000000147947 */ /* 0x000fec0003800000 */
.L_x_63:
[----:B------:R-:W-:Y:S01]  /*1cc0*/  LOP3.LUT R0, R7, 0x80000000, R0, 0x48, !PT ;  /* 0x8000000007007812 */ /* 0x000fe200078e4800 */
[----:B------:R-:W-:Y:S06]  /*1cd0*/  BRA `(.L_x_69) ;  /* 0x00000000000c7947 */ /* 0x000fec0003800000 */
.L_x_62:
[----:B------:R-:W0:Y:S01]  /*1ce0*/  MUFU.RSQ R0, -QNAN ;  /* 0xffc0000000007908 */ /* 0x000e220000001400 */
[----:B------:R-:W-:Y:S05]  /*1cf0*/  BRA `(.L_x_69) ;  /* 0x0000000000047947 */ /* 0x000fea0003800000 */
.L_x_61:
[----:B------:R-:W-:-:S07]  /*1d00*/  FADD.FTZ R0, R0, R3 ;  /* 0x0000000300007221 */ /* 0x000fce0000010000 */
.L_x_69:
[----:B------:R-:W-:Y:S05]  /*1d10*/  BSYNC.RECONVERGENT B0 ;  /* 0x0000000000007941 */ /* 0x000fea0003800200 */
.L_x_59:
[----:B------:R-:W-:Y:S02]  /*1d20*/  HFMA2 R9, -RZ, RZ, 0, 0 ;  /* 0x00000000ff097431 */ /* 0x000fe400000001ff */
[----:B------:R-:W-:Y:S01]  /*1d30*/  IMAD.MOV.U32 R8, RZ, RZ, R2 ;  /* 0x000000ffff087224 */ /* 0x000fe200078e0002 */
[----:B0-----:R-:W-:-:S03]  /*1d40*/  MOV R7, R0 ;  /* 0x0000000000077202 */ /* 0x001fc60000000f00 */
[----:B------:R-:W-:Y:S05]  /*1d50*/  RET.REL.NODEC R8 `(_Z23calculateSumOfOutDegreePfS_) ;  /* 0xffffffe008a87950 */ /* 0x000fea0003c3ffff */
.L_x_70:
        /* <DEDUP_REMOVED lines=10> */
.L_x_72:


//--------------------- .nv.shared.reserved.0     --------------------------
	.section	.nv.shared.reserved.0,"aw",@nobits
	.weak		__nv_reservedSMEM_offset_0_alias
	.size		__nv_reservedSMEM_offset_0_alias, 0, 64
	.other		__nv_reservedSMEM_offset_0_alias,@"STO_CUDA_RESERVED_SHARED STV_DEFAULT"
__nv_reservedSMEM_offset_0_alias:
	.zero		0
	.zero		64


//--------------------- .nv.constant0._Z11assign_prevPfS_ --------------------------
	.section	.nv.constant0._Z11assign_prevPfS_,"a",@progbits
	.sectionflags	@""
	.align	4
.nv.constant0._Z11assign_prevPfS_:
	.zero		912


//--------------------- .nv.constant0._Z13compute_deltaPfS_f --------------------------
	.section	.nv.constant0._Z13compute_deltaPfS_f,"a",@progbits
	.sectionflags	@""
	.align	4
.nv.constant0._Z13compute_deltaPfS_f:
	.zero		916


//--------------------- .nv.constant0._Z5multiPfS_S_i --------------------------
	.section	.nv.constant0._Z5multiPfS_S_i,"a",@progbits
	.sectionflags	@""
	.align	4
.nv.constant0._Z5multiPfS_S_i:
	.zero		924


//--------------------- .nv.constant0._Z23calculateSumOfOutDegreePfS_ --------------------------
	.section	.nv.constant0._Z23calculateSumOfOutDegreePfS_,"a",@progbits
	.sectionflags	@""
	.align	4
.nv.constant0._Z23calculateSumOfOutDegreePfS_:
	.zero		912


//--------------------- SYMBOLS --------------------------

	.type		.nv.reservedSmem.offset0,@object
	.size		.nv.reservedSmem.offset0,0x4
